def attn_fwd(
    Q,
    K,
    V,
    Out,
    Lse,
    sm_scale,
    stride_qz,
    stride_qh,
    stride_qm,
    stride_qk,
    stride_kz,
    stride_kh,
    stride_kn,
    stride_kk,
    stride_vz,
    stride_vh,
    stride_vn,
    stride_vk,
    stride_oz,
    stride_oh,
    stride_om,
    stride_ok,
    seqlen_q,
    seqlen_k,
    BLOCK_M: tl.constexpr,
    BLOCK_N: tl.constexpr,
    HEAD_DIM: tl.constexpr,
    CAUSAL: tl.constexpr,
):
    start_m = tl.program_id(0)
    off_hz = tl.program_id(1)
    q_off = off_hz * stride_qh
    k_off = off_hz * stride_kh
    v_off = off_hz * stride_vh
    offs_m = start_m * BLOCK_M + tl.arange(0, BLOCK_M)
    offs_d = tl.arange(0, HEAD_DIM)
    offs_n = tl.arange(0, BLOCK_N)
    q_ptrs = Q + q_off + offs_m[:, None] * stride_qm + offs_d[None, :] * stride_qk
    k_ptrs = K + k_off + offs_d[:, None] * stride_kk + offs_n[None, :] * stride_kn
    v_ptrs = V + v_off + offs_n[:, None] * stride_vn + offs_d[None, :] * stride_vk
    m_i = tl.full([BLOCK_M], float("-inf"), dtype=tl.float32)
    l_i = tl.zeros([BLOCK_M], dtype=tl.float32) + 1.0
    acc = tl.zeros([BLOCK_M, HEAD_DIM], dtype=tl.float32)
    q = tl.load(q_ptrs)
    acc, l_i, m_i = _attn_fwd_inner(
        acc,
        l_i,
        m_i,
        q,
        k_ptrs,
        v_ptrs,
        sm_scale,
        stride_kn,
        stride_vn,
        start_m,
        seqlen_k,
        BLOCK_M,
        BLOCK_N,
        HEAD_DIM,
        CAUSAL,
    )
    acc = acc / l_i[:, None]
    lse = m_i + tl.math.log2(l_i) / 1.4426950408889634
    o_ptrs = (
        Out
        + off_hz * stride_oh
        + offs_m[:, None] * stride_om
        + offs_d[None, :] * stride_ok
    )
    tl.store(o_ptrs, acc.to(Out.dtype.element_ty))
    tl.store(Lse + off_hz * seqlen_q + offs_m, lse)

# config = {"BLOCK_M": 64, "BLOCK_N": 128, "HEAD_DIM": 16, "arch": "sm_100", "causal": true, "dtype": "bf16", "num_stages": 2, "num_warps": 8}
# arch = sm_100


// ===== COMPILED SASS (sm_100a) =====

	.target	sm_100a

	.elftype	@"ET_EXEC"


//--------------------- .note.nv.tkinfo           --------------------------
	.section	.note.nv.tkinfo,"",@"SHT_NOTE"
	.sectionflags	@"SHF_NOTE_NV_TKINFO"
	.tkinfo
        /*0018*/ 	.word	0x00000081
        /*0030*/ 	.string	""
        /*0030*/ 	.string	"ptxas-blackwell"
        /*0030*/ 	.string	"Cuda compilation tools, release 12.9, V12.9.86"
        /*0030*/ 	.string	"Build cuda_12.9.r12.9/compiler.36037853_0"
        /*0030*/ 	.string	"-v  -suppress-debug-info  -lineinfo  -arch sm_100a "



//--------------------- .note.nv.cuver            --------------------------
	.section	.note.nv.cuver,"",@"SHT_NOTE"
	.sectionflags	@"SHF_NOTE_NV_CUVER"
        /*0018*/ 	.short	0x0001
        /*001a*/ 	.short	0x0064
        /*001c*/ 	.short	0x0001
        /*001e*/ 	.short	0x0000
        /*0020*/ 	.short	0x0001
        /*0022*/ 	.short	0x0000


//--------------------- .nv.info                  --------------------------
	.section	.nv.info,"",@"SHT_CUDA_INFO"
	.align	4


	//----- nvinfo : EIATTR_REGCOUNT
	.align		4
        /*0000*/ 	.byte	0x04, 0x2f
        /*0002*/ 	.short	(.L_5 - .L_4)
	.align		4
.L_4:
        /*0004*/ 	.word	index@(attn_fwd)
        /*0008*/ 	.word	0x00000080


	//----- nvinfo : EIATTR_FRAME_SIZE
	.align		4
.L_5:
        /*000c*/ 	.byte	0x04, 0x11
        /*000e*/ 	.short	(.L_7 - .L_6)
	.align		4
.L_6:
        /*0010*/ 	.word	index@($__internal_2_$__cuda_sm10x_tcgen05_guardrail_trap_unallocated_columns_being_dealloced)
        /*0014*/ 	.word	0x00000000


	//----- nvinfo : EIATTR_FRAME_SIZE
	.align		4
.L_7:
        /*0018*/ 	.byte	0x04, 0x11
        /*001a*/ 	.short	(.L_9 - .L_8)
	.align		4
.L_8:
        /*001c*/ 	.word	index@($__internal_1_$__cuda_sm10x_tcgen05_guardrail_trap_phase_invalid_during_alloc)
        /*0020*/ 	.word	0x00000000


	//----- nvinfo : EIATTR_FRAME_SIZE
	.align		4
.L_9:
        /*0024*/ 	.byte	0x04, 0x11
        /*0026*/ 	.short	(.L_11 - .L_10)
	.align		4
.L_10:
        /*0028*/ 	.word	index@($__internal_0_$__cuda_sm10x_tcgen05_guardrail_trap_col_being_dealloced_not_returned_by_alloc)
        /*002c*/ 	.word	0x00000000


	//----- nvinfo : EIATTR_FRAME_SIZE
	.align		4
.L_11:
        /*0030*/ 	.byte	0x04, 0x11
        /*0032*/ 	.short	(.L_13 - .L_12)
	.align		4
.L_12:
        /*0034*/ 	.word	index@(attn_fwd)
        /*0038*/ 	.word	0x00000000


	//----- nvinfo : EIATTR_MIN_STACK_SIZE
	.align		4
.L_13:
        /*003c*/ 	.byte	0x04, 0x12
        /*003e*/ 	.short	(.L_15 - .L_14)
	.align		4
.L_14:
        /*0040*/ 	.word	index@(attn_fwd)
        /*0044*/ 	.word	0x00000000
.L_15:


//--------------------- .nv.info.attn_fwd         --------------------------
	.section	.nv.info.attn_fwd,"",@"SHT_CUDA_INFO"
	.sectionflags	@""
	.align	4


	//----- nvinfo : EIATTR_CUDA_API_VERSION
	.align		4
        /*0000*/ 	.byte	0x04, 0x37
        /*0002*/ 	.short	(.L_17 - .L_16)
.L_16:
        /*0004*/ 	.word	0x00000081


	//----- nvinfo : EIATTR_KPARAM_INFO
	.align		4
.L_17:
        /*0008*/ 	.byte	0x04, 0x17
        /*000a*/ 	.short	(.L_19 - .L_18)
.L_18:
        /*000c*/ 	.word	0x00000000
        /*0010*/ 	.short	0x0019
        /*0012*/ 	.short	0x0080
        /*0014*/ 	.byte	0x00, 0xf4, 0x21, 0x00


	//----- nvinfo : EIATTR_KPARAM_INFO
	.align		4
.L_19:
        /*0018*/ 	.byte	0x04, 0x17
        /*001a*/ 	.short	(.L_21 - .L_20)
.L_20:
        /*001c*/ 	.word	0x00000000
        /*0020*/ 	.short	0x0018
        /*0022*/ 	.short	0x0078
        /*0024*/ 	.byte	0x00, 0xf4, 0x21, 0x00


	//----- nvinfo : EIATTR_KPARAM_INFO
	.align		4
.L_21:
        /*0028*/ 	.byte	0x04, 0x17
        /*002a*/ 	.short	(.L_23 - .L_22)
.L_22:
        /*002c*/ 	.word	0x00000000
        /*0030*/ 	.short	0x0017
        /*0032*/ 	.short	0x0070
        /*0034*/ 	.byte	0x00, 0xf0, 0x11, 0x00


	//----- nvinfo : EIATTR_KPARAM_INFO
	.align		4
.L_23:
        /*0038*/ 	.byte	0x04, 0x17
        /*003a*/ 	.short	(.L_25 - .L_24)
.L_24:
        /*003c*/ 	.word	0x00000000
        /*0040*/ 	.short	0x0016
        /*0042*/ 	.short	0x006c
        /*0044*/ 	.byte	0x00, 0xf0, 0x11, 0x00


	//----- nvinfo : EIATTR_KPARAM_INFO
	.align		4
.L_25:
        /*0048*/ 	.byte	0x04, 0x17
        /*004a*/ 	.short	(.L_27 - .L_26)
.L_26:
        /*004c*/ 	.word	0x00000000
        /*0050*/ 	.short	0x0015
        /*0052*/ 	.short	0x0068
        /*0054*/ 	.byte	0x00, 0xf0, 0x11, 0x00


	//----- nvinfo : EIATTR_KPARAM_INFO
	.align		4
.L_27:
        /*0058*/ 	.byte	0x04, 0x17
        /*005a*/ 	.short	(.L_29 - .L_28)
.L_28:
        /*005c*/ 	.word	0x00000000
        /*0060*/ 	.short	0x0014
        /*0062*/ 	.short	0x0064
        /*0064*/ 	.byte	0x00, 0xf0, 0x11, 0x00


	//----- nvinfo : EIATTR_KPARAM_INFO
	.align		4
.L_29:
        /*0068*/ 	.byte	0x04, 0x17
        /*006a*/ 	.short	(.L_31 - .L_30)
.L_30:
        /*006c*/ 	.word	0x00000000
        /*0070*/ 	.short	0x0013
        /*0072*/ 	.short	0x0060
        /*0074*/ 	.byte	0x00, 0xf0, 0x11, 0x00


	//----- nvinfo : EIATTR_KPARAM_INFO
	.align		4
.L_31:
        /*0078*/ 	.byte	0x04, 0x17
        /*007a*/ 	.short	(.L_33 - .L_32)
.L_32:
        /*007c*/ 	.word	0x00000000
        /*0080*/ 	.short	0x0012
        /*0082*/ 	.short	0x005c
        /*0084*/ 	.byte	0x00, 0xf0, 0x11, 0x00


	//----- nvinfo : EIATTR_KPARAM_INFO
	.align		4
.L_33:
        /*0088*/ 	.byte	0x04, 0x17
        /*008a*/ 	.short	(.L_35 - .L_34)
.L_34:
        /*008c*/ 	.word	0x00000000
        /*0090*/ 	.short	0x0011
        /*0092*/ 	.short	0x0058
        /*0094*/ 	.byte	0x00, 0xf0, 0x11, 0x00


	//----- nvinfo : EIATTR_KPARAM_INFO
	.align		4
.L_35:
        /*0098*/ 	.byte	0x04, 0x17
        /*009a*/ 	.short	(.L_37 - .L_36)
.L_36:
        /*009c*/ 	.word	0x00000000
        /*00a0*/ 	.short	0x0010
        /*00a2*/ 	.short	0x0054
        /*00a4*/ 	.byte	0x00, 0xf0, 0x11, 0x00


	//----- nvinfo : EIATTR_KPARAM_INFO
	.align		4
.L_37:
        /*00a8*/ 	.byte	0x04, 0x17
        /*00aa*/ 	.short	(.L_39 - .L_38)
.L_38:
        /*00ac*/ 	.word	0x00000000
        /*00b0*/ 	.short	0x000f
        /*00b2*/ 	.short	0x0050
        /*00b4*/ 	.byte	0x00, 0xf0, 0x11, 0x00


	//----- nvinfo : EIATTR_KPARAM_INFO
	.align		4
.L_39:
        /*00b8*/ 	.byte	0x04, 0x17
        /*00ba*/ 	.short	(.L_41 - .L_40)
.L_40:
        /*00bc*/ 	.word	0x00000000
        /*00c0*/ 	.short	0x000e
        /*00c2*/ 	.short	0x004c
        /*00c4*/ 	.byte	0x00, 0xf0, 0x11, 0x00


	//----- nvinfo : EIATTR_KPARAM_INFO
	.align		4
.L_41:
        /*00c8*/ 	.byte	0x04, 0x17
        /*00ca*/ 	.short	(.L_43 - .L_42)
.L_42:
        /*00cc*/ 	.word	0x00000000
        /*00d0*/ 	.short	0x000d
        /*00d2*/ 	.short	0x0048
        /*00d4*/ 	.byte	0x00, 0xf0, 0x11, 0x00


	//----- nvinfo : EIATTR_KPARAM_INFO
	.align		4
.L_43:
        /*00d8*/ 	.byte	0x04, 0x17
        /*00da*/ 	.short	(.L_45 - .L_44)
.L_44:
        /*00dc*/ 	.word	0x00000000
        /*00e0*/ 	.short	0x000c
        /*00e2*/ 	.short	0x0044
        /*00e4*/ 	.byte	0x00, 0xf0, 0x11, 0x00


	//----- nvinfo : EIATTR_KPARAM_INFO
	.align		4
.L_45:
        /*00e8*/ 	.byte	0x04, 0x17
        /*00ea*/ 	.short	(.L_47 - .L_46)
.L_46:
        /*00ec*/ 	.word	0x00000000
        /*00f0*/ 	.short	0x000b
        /*00f2*/ 	.short	0x0040
        /*00f4*/ 	.byte	0x00, 0xf0, 0x11, 0x00


	//----- nvinfo : EIATTR_KPARAM_INFO
	.align		4
.L_47:
        /*00f8*/ 	.byte	0x04, 0x17
        /*00fa*/ 	.short	(.L_49 - .L_48)
.L_48:
        /*00fc*/ 	.word	0x00000000
        /*0100*/ 	.short	0x000a
        /*0102*/ 	.short	0x003c
        /*0104*/ 	.byte	0x00, 0xf0, 0x11, 0x00


	//----- nvinfo : EIATTR_KPARAM_INFO
	.align		4
.L_49:
        /*0108*/ 	.byte	0x04, 0x17
        /*010a*/ 	.short	(.L_51 - .L_50)
.L_50:
        /*010c*/ 	.word	0x00000000
        /*0110*/ 	.short	0x0009
        /*0112*/ 	.short	0x0038
        /*0114*/ 	.byte	0x00, 0xf0, 0x11, 0x00


	//----- nvinfo : EIATTR_KPARAM_INFO
	.align		4
.L_51:
        /*0118*/ 	.byte	0x04, 0x17
        /*011a*/ 	.short	(.L_53 - .L_52)
.L_52:
        /*011c*/ 	.word	0x00000000
        /*0120*/ 	.short	0x0008
        /*0122*/ 	.short	0x0034
        /*0124*/ 	.byte	0x00, 0xf0, 0x11, 0x00


	//----- nvinfo : EIATTR_KPARAM_INFO
	.align		4
.L_53:
        /*0128*/ 	.byte	0x04, 0x17
        /*012a*/ 	.short	(.L_55 - .L_54)
.L_54:
        /*012c*/ 	.word	0x00000000
        /*0130*/ 	.short	0x0007
        /*0132*/ 	.short	0x0030
        /*0134*/ 	.byte	0x00, 0xf0, 0x11, 0x00


	//----- nvinfo : EIATTR_KPARAM_INFO
	.align		4
.L_55:
        /*0138*/ 	.byte	0x04, 0x17
        /*013a*/ 	.short	(.L_57 - .L_56)
.L_56:
        /*013c*/ 	.word	0x00000000
        /*0140*/ 	.short	0x0006
        /*0142*/ 	.short	0x002c
        /*0144*/ 	.byte	0x00, 0xf0, 0x11, 0x00


	//----- nvinfo : EIATTR_KPARAM_INFO
	.align		4
.L_57:
        /*0148*/ 	.byte	0x04, 0x17
        /*014a*/ 	.short	(.L_59 - .L_58)
.L_58:
        /*014c*/ 	.word	0x00000000
        /*0150*/ 	.short	0x0005
        /*0152*/ 	.short	0x0028
        /*0154*/ 	.byte	0x00, 0xf0, 0x11, 0x00


	//----- nvinfo : EIATTR_KPARAM_INFO
	.align		4
.L_59:
        /*0158*/ 	.byte	0x04, 0x17
        /*015a*/ 	.short	(.L_61 - .L_60)
.L_60:
        /*015c*/ 	.word	0x00000000
        /*0160*/ 	.short	0x0004
        /*0162*/ 	.short	0x0020
        /*0164*/ 	.byte	0x00, 0xf4, 0x21, 0x00


	//----- nvinfo : EIATTR_KPARAM_INFO
	.align		4
.L_61:
        /*0168*/ 	.byte	0x04, 0x17
        /*016a*/ 	.short	(.L_63 - .L_62)
.L_62:
        /*016c*/ 	.word	0x00000000
        /*0170*/ 	.short	0x0003
        /*0172*/ 	.short	0x0018
        /*0174*/ 	.byte	0x00, 0xf4, 0x21, 0x00


	//----- nvinfo : EIATTR_KPARAM_INFO
	.align		4
.L_63:
        /*0178*/ 	.byte	0x04, 0x17
        /*017a*/ 	.short	(.L_65 - .L_64)
.L_64:
        /*017c*/ 	.word	0x00000000
        /*0180*/ 	.short	0x0002
        /*0182*/ 	.short	0x0010
        /*0184*/ 	.byte	0x00, 0xf4, 0x21, 0x00


	//----- nvinfo : EIATTR_KPARAM_INFO
	.align		4
.L_65:
        /*0188*/ 	.byte	0x04, 0x17
        /*018a*/ 	.short	(.L_67 - .L_66)
.L_66:
        /*018c*/ 	.word	0x00000000
        /*0190*/ 	.short	0x0001
        /*0192*/ 	.short	0x0008
        /*0194*/ 	.byte	0x00, 0xf4, 0x21, 0x00


	//----- nvinfo : EIATTR_KPARAM_INFO
	.align		4
.L_67:
        /*0198*/ 	.byte	0x04, 0x17
        /*019a*/ 	.short	(.L_69 - .L_68)
.L_68:
        /*019c*/ 	.word	0x00000000
        /*01a0*/ 	.short	0x0000
        /*01a2*/ 	.short	0x0000
        /*01a4*/ 	.byte	0x00, 0xf4, 0x21, 0x00


	//----- nvinfo : EIATTR_AT_ENTRY_FRAGMENTS
	.align		4
.L_69:
        /*01a8*/ 	.byte	0x04, 0x4f
        /*01aa*/ 	.short	(.L_71 - .L_70)


	//   ....[0]....
.L_70:
        /*01ac*/ 	.word	0x00000004


	//----- nvinfo : EIATTR_RESERVED_SMEM_USED
	.align		4
.L_71:
        /*01b0*/ 	.byte	0x01, 0x41
	.zero		2


	//----- nvinfo : EIATTR_SPARSE_MMA_MASK
	.align		4
        /*01b4*/ 	.byte	0x03, 0x50
        /*01b6*/ 	.short	0x0000


	//----- nvinfo : EIATTR_TCGEN05_1CTA_USED
	.align		4
        /*01b8*/ 	.byte	0x01, 0x51
	.zero		2


	//----- nvinfo : EIATTR_MAXREG_COUNT
	.align		4
        /*01bc*/ 	.byte	0x03, 0x1b
        /*01be*/ 	.short	0x00ff


	//----- nvinfo : EIATTR_NUM_BARRIERS
	.align		4
        /*01c0*/ 	.byte	0x02, 0x4c
        /*01c2*/ 	.byte	0x01
	.zero		1


	//----- nvinfo : EIATTR_INT_WARP_WIDE_INSTR_OFFSETS
	.align		4
        /*01c4*/ 	.byte	0x04, 0x31
        /*01c6*/ 	.short	(.L_73 - .L_72)


	//   ....[0]....
.L_72:
        /*01c8*/ 	.word	0x000009b0


	//   ....[1]....
        /*01cc*/ 	.word	0x00000a30


	//   ....[2]....
        /*01d0*/ 	.word	0x00000be0


	//   ....[3]....
        /*01d4*/ 	.word	0x00000ce0


	//   ....[4]....
        /*01d8*/ 	.word	0x00003090


	//   ....[5]....
        /*01dc*/ 	.word	0x00005780


	//   ....[6]....
        /*01e0*/ 	.word	0x000057d0


	//----- nvinfo : EIATTR_COOP_GROUP_MASK_REGIDS
	.align		4
.L_73:
        /*01e4*/ 	.byte	0x04, 0x29
        /*01e6*/ 	.short	(.L_75 - .L_74)


	//   ....[0]....
.L_74:
        /*01e8*/ 	.word	0xffffffff


	//   ....[1]....
        /*01ec*/ 	.word	0xffffffff


	//   ....[2]....
        /*01f0*/ 	.word	0xffffffff


	//   ....[3]....
        /*01f4*/ 	.word	0xffffffff


	//   ....[4]....
        /*01f8*/ 	.word	0xffffffff


	//   ....[5]....
        /*01fc*/ 	.word	0xffffffff


	//   ....[6]....
        /*0200*/ 	.word	0xffffffff


	//   ....[7]....
        /*0204*/ 	.word	0xffffffff


	//   ....[8]....
        /*0208*/ 	.word	0xffffffff


	//   ....[9]....
        /*020c*/ 	.word	0xffffffff


	//   ....[10]....
        /*0210*/ 	.word	0xffffffff


	//   ....[11]....
        /*0214*/ 	.word	0xffffffff


	//----- nvinfo : EIATTR_COOP_GROUP_INSTR_OFFSETS
	.align		4
.L_75:
        /*0218*/ 	.byte	0x04, 0x28
        /*021a*/ 	.short	(.L_77 - .L_76)


	//   ....[0]....
.L_76:
        /*021c*/ 	.word	0x00000060


	//   ....[1]....
        /*0220*/ 	.word	0x00000320


	//   ....[2]....
        /*0224*/ 	.word	0x00001940


	//   ....[3]....
        /*0228*/ 	.word	0x00001ad0


	//   ....[4]....
        /*022c*/ 	.word	0x00002380


	//   ....[5]....
        /*0230*/ 	.word	0x00002420


	//   ....[6]....
        /*0234*/ 	.word	0x00003c70


	//   ....[7]....
        /*0238*/ 	.word	0x00003cc0


	//   ....[8]....
        /*023c*/ 	.word	0x00004520


	//   ....[9]....
        /*0240*/ 	.word	0x00004590


	//   ....[10]....
        /*0244*/ 	.word	0x00005610


	//   ....[11]....
        /*0248*/ 	.word	0x00005880


	//----- nvinfo : EIATTR_VRC_CTA_INIT_COUNT
	.align		4
.L_77:
        /*024c*/ 	.byte	0x02, 0x4a
        /*024e*/ 	.byte	0x80
	.zero		1


	//----- nvinfo : EIATTR_MBARRIER_INSTR_OFFSETS
	.align		4
        /*0250*/ 	.byte	0x04, 0x39
        /*0252*/ 	.short	(.L_79 - .L_78)


	//   ....[0]....
.L_78:
        /*0254*/ 	.word	0x00000b20
        /*0258*/ 	.word	0x000000ff
        /*025c*/ 	.word	0x00000000
        /*0260*/ 	.short	0x0100
        /*0262*/ 	.byte	0x0d
	.zero		1


	//   ....[1]....
        /*0264*/ 	.word	0x00000cd0
        /*0268*/ 	.word	0x000000ff
        /*026c*/ 	.word	0x00003808
        /*0270*/ 	.short	0x0100
        /*0272*/ 	.byte	0x0a
	.zero		1


	//   ....[2]....
        /*0274*/ 	.word	0x00000da0
        /*0278*/ 	.word	0x000000ff
        /*027c*/ 	.word	0x00001000
        /*0280*/ 	.short	0x0100
        /*0282*/ 	.byte	0x0a
	.zero		1


	//   ....[3]....
        /*0284*/ 	.word	0x00000ed0
        /*0288*/ 	.word	0x000000ff
        /*028c*/ 	.word	0x00001000
        /*0290*/ 	.short	0x010a
        /*0292*/ 	.byte	0x0a
	.zero		1


	//   ....[4]....
        /*0294*/ 	.word	0x00001620
        /*0298*/ 	.word	0x000000ff
        /*029c*/ 	.word	0x00001000
        /*02a0*/ 	.short	0x0108
        /*02a2*/ 	.byte	0x0a
	.zero		1


	//   ....[5]....
        /*02a4*/ 	.word	0x00003150
        /*02a8*/ 	.word	0x000000ff
        /*02ac*/ 	.word	0x00003810
        /*02b0*/ 	.short	0x0100
        /*02b2*/ 	.byte	0x0a
	.zero		1


	//   ....[6]....
        /*02b4*/ 	.word	0x00003240
        /*02b8*/ 	.word	0x000000ff
        /*02bc*/ 	.word	0x00003810
        /*02c0*/ 	.short	0x010a
        /*02c2*/ 	.byte	0x0a
	.zero		1


	//   ....[7]....
        /*02c4*/ 	.word	0x00003360
        /*02c8*/ 	.word	0x000000ff
        /*02cc*/ 	.word	0x00003810
        /*02d0*/ 	.short	0x0108
        /*02d2*/ 	.byte	0x0a
	.zero		1


	//   ....[8]....
        /*02d4*/ 	.word	0x000045f0
        /*02d8*/ 	.word	0x000000ff
        /*02dc*/ 	.word	0x00000000
        /*02e0*/ 	.short	0x010a
        /*02e2*/ 	.byte	0x0d
	.zero		1


	//   ....[9]....
        /*02e4*/ 	.word	0x00004df0
        /*02e8*/ 	.word	0x000000ff
        /*02ec*/ 	.word	0x00000000
        /*02f0*/ 	.short	0x010a
        /*02f2*/ 	.byte	0x0d
	.zero		1


	//   ....[10]....
        /*02f4*/ 	.word	0x00004f30
        /*02f8*/ 	.word	0x000000ff
        /*02fc*/ 	.word	0x00003800
        /*0300*/ 	.short	0x0108
        /*0302*/ 	.byte	0x0a
	.zero		1


	//   ....[11]....
        /*0304*/ 	.word	0x00005080
        /*0308*/ 	.word	0x000000ff
        /*030c*/ 	.word	0x00003808
        /*0310*/ 	.short	0x0108
        /*0312*/ 	.byte	0x0a
	.zero		1


	//   ....[12]....
        /*0314*/ 	.word	0x000058a0
        /*0318*/ 	.word	0x000000ff
        /*031c*/ 	.word	0x00001000
        /*0320*/ 	.short	0x010a
        /*0322*/ 	.byte	0x0a
	.zero		1


	//   ....[13]....
        /*0324*/ 	.word	0x000058d0
        /*0328*/ 	.word	0x000000ff
        /*032c*/ 	.word	0x00003810
        /*0330*/ 	.short	0x010a
        /*0332*/ 	.byte	0x0a
	.zero		1


	//   ....[14]....
        /*0334*/ 	.word	0x00005900
        /*0338*/ 	.word	0x000000ff
        /*033c*/ 	.word	0x00000000
        /*0340*/ 	.short	0x010a
        /*0342*/ 	.byte	0x0d
	.zero		1


	//   ....[15]....
        /*0344*/ 	.word	0x00005930
        /*0348*/ 	.word	0x000000ff
        /*034c*/ 	.word	0x00000000
        /*0350*/ 	.short	0x010a
        /*0352*/ 	.byte	0x0d
	.zero		1


	//----- nvinfo : EIATTR_NUM_MBARRIERS
	.align		4
.L_79:
        /*0354*/ 	.byte	0x03, 0x38
        /*0356*/ 	.short	0xffff


	//----- nvinfo : EIATTR_EXIT_INSTR_OFFSETS
	.align		4
        /*0358*/ 	.byte	0x04, 0x1c
        /*035a*/ 	.short	(.L_81 - .L_80)


	//   ....[0]....
.L_80:
        /*035c*/ 	.word	0x00005890


	//----- nvinfo : EIATTR_REQNTID
	.align		4
.L_81:
        /*0360*/ 	.byte	0x04, 0x10
        /*0362*/ 	.short	(.L_83 - .L_82)
.L_82:
        /*0364*/ 	.word	0x00000100
        /*0368*/ 	.word	0x00000001
        /*036c*/ 	.word	0x00000001


	//----- nvinfo : EIATTR_CRS_STACK_SIZE
	.align		4
.L_83:
        /*0370*/ 	.byte	0x04, 0x1e
        /*0372*/ 	.short	(.L_85 - .L_84)
.L_84:
        /*0374*/ 	.word	0x00000000


	//----- nvinfo : EIATTR_CBANK_PARAM_SIZE
	.align		4
.L_85:
        /*0378*/ 	.byte	0x03, 0x19
        /*037a*/ 	.short	0x0088


	//----- nvinfo : EIATTR_PARAM_CBANK
	.align		4
        /*037c*/ 	.byte	0x04, 0x0a
        /*037e*/ 	.short	(.L_87 - .L_86)
	.align		4
.L_86:
        /*0380*/ 	.word	index@(.nv.constant0.attn_fwd)
        /*0384*/ 	.short	0x0380
        /*0386*/ 	.short	0x0088


	//----- nvinfo : EIATTR_SW_WAR
	.align		4
.L_87:
        /*0388*/ 	.byte	0x04, 0x36
        /*038a*/ 	.short	(.L_89 - .L_88)
.L_88:
        /*038c*/ 	.word	0x00000008
.L_89:


//--------------------- .nv.compat                --------------------------
	.section	.nv.compat,"",@"SHT_CUDA_COMPAT_INFO"
	.align	4
        /*0000*/ 	.byte	0x02, 0x02, 0x02, 0x00, 0x02, 0x05, 0x05, 0x00, 0x02, 0x03, 0x00, 0x00, 0x02, 0x06, 0x01, 0x00


//--------------------- .nv.callgraph             --------------------------
	.section	.nv.callgraph,"",@"SHT_CUDA_CALLGRAPH"
	.align	4
	.sectionentsize	8
	.align		4
        /*0000*/ 	.word	0x00000000
	.align		4
        /*0004*/ 	.word	0xffffffff
	.align		4
        /*0008*/ 	.word	0x00000000
	.align		4
        /*000c*/ 	.word	0xfffffffe
	.align		4
        /*0010*/ 	.word	0x00000000
	.align		4
        /*0014*/ 	.word	0xfffffffd
	.align		4
        /*0018*/ 	.word	0x00000000
	.align		4
        /*001c*/ 	.word	0xfffffffc


//--------------------- .nv.constant4             --------------------------
	.section	.nv.constant4,"a",@progbits
	.align	8
	.align		8
.nv.constant4:
        /*0000*/ 	.dword	_$_str


//--------------------- .text.attn_fwd            --------------------------
	.section	.text.attn_fwd,"ax",@progbits
	.align	128
        .global         attn_fwd
        .type           attn_fwd,@function
        .size           attn_fwd,(.L_x_28 - attn_fwd)
        .other          attn_fwd,@"STO_CUDA_ENTRY STV_DEFAULT"
attn_fwd:
.text.attn_fwd:
[----:B------:R-:W0:Y:S01]  /*0000*/  LDC R1, c[0x0][0x37c] ;  /* 0x0000df00ff017b82 */ /* 0x000e220000000800 */
[----:B------:R-:W1:Y:S02]  /*0010*/  S2R R37, SR_TID.X ;  /* 0x0000000000257919 */ /* 0x000e640000002100 */
[----:B-1----:R-:W-:-:S13]  /*0020*/  ISETP.GE.U32.AND P0, PT, R37, 0x20, PT ;  /* 0x000000202500780c */ /* 0x002fda0003f06070 */
[----:B------:R-:W-:Y:S02]  /*0030*/  VOTEU.ANY UP0, P0 ;  /* 0x0000000000ff7886 */ /* 0x000fe40000000100 */
[----:B0-----:R-:W-:Y:S05]  /*0040*/  BRA.U UP0, `(.L_x_0) ;  /* 0x0000000100b87547 */ /* 0x001fea000b800000 */
[----:B------:R-:W0:Y:S01]  /*0050*/  S2UR UR6, SR_CgaCtaId ;  /* 0x00000000000679c3 */ /* 0x000e220000008800 */
[----:B------:R-:W-:Y:S01]  /*0060*/  NOP ;  /* 0x0000000000007918 */ /* 0x000fe20000000000 */
[----:B------:R-:W-:Y:S02]  /*0070*/  UMOV UR4, 0x40 ;  /* 0x0000004000047882 */ /* 0x000fe40000000000 */
[----:B0-----:R-:W-:-:S09]  /*0080*/  ULEA UR4, UR6, UR4, 0x18 ;  /* 0x0000000406047291 */ /* 0x001fd2000f8ec0ff */
[----:B------:R-:W0:Y:S01]  /*0090*/  LDS.U8 R0, [UR4] ;  /* 0x00000004ff007984 */ /* 0x000e220008000000 */
[----:B------:R-:W-:Y:S02]  /*00a0*/  UMOV UR4, 0x400 ;  /* 0x0000040000047882 */ /* 0x000fe40000000000 */
[----:B------:R-:W-:Y:S01]  /*00b0*/  ULEA UR4, UR6, UR4, 0x18 ;  /* 0x0000000406047291 */ /* 0x000fe2000f8ec0ff */
[----:B0-----:R-:W-:-:S13]  /*00c0*/  ISETP.NE.AND P0, PT, R0, RZ, PT ;  /* 0x000000ff0000720c */ /* 0x001fda0003f05270 */
[----:B------:R-:W-:Y:S05]  /*00d0*/  @P0 BRA `(.L_x_1) ;  /* 0x00000000007c0947 */ /* 0x000fea0003800000 */
[----:B------:R-:W-:-:S13]  /*00e0*/  ELECT P0, URZ, PT ;  /* 0x0000000000ff782f */ /* 0x000fda0003800000 */
[----:B------:R-:W-:Y:S05]  /*00f0*/  @!P0 BRA `(.L_x_2) ;  /* 0x0000000000848947 */ /* 0x000fea0003800000 */
[----:B------:R-:W-:Y:S01]  /*0100*/  UMOV UR5, 0x4 ;  /* 0x0000000400057882 */ /* 0x000fe20000000000 */
[----:B------:R-:W-:Y:S02]  /*0110*/  IMAD.MOV.U32 R4, RZ, RZ, 0x1 ;  /* 0x00000001ff047424 */ /* 0x000fe400078e00ff */
[----:B------:R-:W-:Y:S02]  /*0120*/  IMAD.MOV.U32 R5, RZ, RZ, 0xf ;  /* 0x0000000fff057424 */ /* 0x000fe400078e00ff */
[----:B------:R-:W-:Y:S04]  /*0130*/  DEPBAR.LE SB0, 0x36 ;  /* 0x00008d800000791a */ /* 0x000fe80000000000 */
[----:B------:R-:W0:Y:S02]  /*0140*/  UTCATOMSWS.FIND_AND_SET.ALIGN UP1, UR5, UR5 ;  /* 0x00000005000575e3 */ /* 0x000e240008020800 */
[----:B0-----:R-:W-:-:S04]  /*0150*/  PLOP3.LUT P0, PT, PT, PT, UP1, 0x80, 0x8 ;  /* 0x000000000008781c */ /* 0x001fc80003f0f018 */
[----:B------:R-:W-:-:S04]  /*0160*/  SEL R0, RZ, 0xffffffff, !P0 ;  /* 0xffffffffff007807 */ /* 0x000fc80004000000 */
[----:B------:R-:W-:Y:S01]  /*0170*/  ISETP.NE.AND P0, PT, R0, RZ, PT ;  /* 0x000000ff0000720c */ /* 0x000fe20003f05270 */
[----:B------:R-:W-:-:S12]  /*0180*/  IMAD.U32 R0, RZ, RZ, UR5 ;  /* 0x00000005ff007e24 */ /* 0x000fd8000f8e00ff */
[----:B------:R-:W-:Y:S05]  /*0190*/  @P0 BRA `(.L_x_3) ;  /* 0x0000000000240947 */ /* 0x000fea0003800000 */
.L_x_4:
[----:B------:R-:W-:Y:S05]  /*01a0*/  NANOSLEEP 0x64 ;  /* 0x000000640000795d */ /* 0x000fea0003800000 */
[----:B------:R-:W-:-:S05]  /*01b0*/  UMOV UR5, 0x4 ;  /* 0x0000000400057882 */ /* 0x000fca0000000000 */
[----:B------:R-:W-:Y:S04]  /*01c0*/  DEPBAR.LE SB0, 0x36 ;  /* 0x00008d800000791a */ /* 0x000fe80000000000 */
[----:B------:R-:W0:Y:S02]  /*01d0*/  UTCATOMSWS.FIND_AND_SET.ALIGN UP1, UR5, UR5 ;  /* 0x00000005000575e3 */ /* 0x000e240008020800 */
[----:B0-----:R-:W-:-:S04]  /*01e0*/  PLOP3.LUT P0, PT, PT, PT, UP1, 0x80, 0x8 ;  /* 0x000000000008781c */ /* 0x001fc80003f0f018 */
[----:B------:R-:W-:-:S04]  /*01f0*/  SEL R0, RZ, 0xffffffff, !P0 ;  /* 0xffffffffff007807 */ /* 0x000fc80004000000 */
[----:B------:R-:W-:Y:S01]  /*0200*/  ISETP.NE.AND P0, PT, R0, RZ, PT ;  /* 0x000000ff0000720c */ /* 0x000fe20003f05270 */
[----:B------:R-:W-:-:S12]  /*0210*/  IMAD.U32 R0, RZ, RZ, UR5 ;  /* 0x00000005ff007e24 */ /* 0x000fd8000f8e00ff */
[----:B------:R-:W-:Y:S05]  /*0220*/  @!P0 BRA `(.L_x_4) ;  /* 0xfffffffc00dc8947 */ /* 0x000fea000383ffff */
.L_x_3:
[C---:B------:R-:W-:Y:S01]  /*0230*/  VIADD R3, R0.reuse, 0x10 ;  /* 0x0000001000037836 */ /* 0x040fe20000000000 */
[----:B------:R-:W-:Y:S01]  /*0240*/  UMOV UR5, 0x50 ;  /* 0x0000005000057882 */ /* 0x000fe20000000000 */
[----:B------:R-:W-:Y:S01]  /*0250*/  SHF.L.U32 R2, R5, R0, RZ ;  /* 0x0000000005027219 */ /* 0x000fe200000006ff */
[----:B------:R-:W-:Y:S01]  /*0260*/  ULEA UR5, UR6, UR5, 0x18 ;  /* 0x0000000506057291 */ /* 0x000fe2000f8ec0ff */
[----:B------:R-:W-:Y:S02]  /*0270*/  SHF.L.U32 R0, R0, 0x5, RZ ;  /* 0x0000000500007819 */ /* 0x000fe400000006ff */
[----:B------:R-:W-:-:S04]  /*0280*/  SHF.L.U32 R3, R4, R3, RZ ;  /* 0x0000000304037219 */ /* 0x000fc800000006ff */
[----:B------:R-:W-:-:S05]  /*0290*/  LOP3.LUT R2, R3, R2, RZ, 0xfc, !PT ;  /* 0x0000000203027212 */ /* 0x000fca00078efcff */
[----:B------:R0:W-:Y:S04]  /*02a0*/  ATOMS.OR RZ, [UR5], R2 ;  /* 0x00000002ffff798c */ /* 0x0001e8000b000005 */
[----:B------:R0:W-:Y:S01]  /*02b0*/  STS [UR4], R0 ;  /* 0x00000000ff007988 */ /* 0x0001e20008000804 */
[----:B------:R-:W-:Y:S05]  /*02c0*/  BRA `(.L_x_2) ;  /* 0x0000000000107947 */ /* 0x000fea0003800000 */
.L_x_1:
[----:B------:R-:W-:Y:S01]  /*02d0*/  IMAD.MOV.U32 R0, RZ, RZ, -0x1 ;  /* 0xffffffffff007424 */ /* 0x000fe200078e00ff */
[----:B------:R-:W-:-:S04]  /*02e0*/  MOV R2, 0x310 ;  /* 0x0000031000027802 */ /* 0x000fc80000000f00 */
[----:B------:R0:W-:Y:S03]  /*02f0*/  STS [UR4], R0 ;  /* 0x00000000ff007988 */ /* 0x0001e60008000804 */
[----:B0-----:R-:W-:Y:S05]  /*0300*/  CALL.REL.NOINC `($__internal_1_$__cuda_sm10x_tcgen05_guardrail_trap_phase_invalid_during_alloc) ;  /* 0x0000005400a07944 */ /* 0x001fea0003c00000 */
.L_x_2:
[----:B------:R-:W-:Y:S05]  /*0310*/  WARPSYNC.ALL ;  /* 0x0000000000007948 */ /* 0x000fea0003800000 */
[----:B------:R-:W-:Y:S01]  /*0320*/  NOP ;  /* 0x0000000000007918 */ /* 0x000fe20000000000 */
.L_x_0:
[----:B------:R-:W1:Y:S01]  /*0330*/  S2UR UR6, SR_CTAID.X ;  /* 0x00000000000679c3 */ /* 0x000e620000002500 */
[----:B------:R-:W2:Y:S01]  /*0340*/  LDCU.64 UR4, c[0x0][0x3b0] ;  /* 0x00007600ff0477ac */ /* 0x000ea20008000a00 */
[----:B0-----:R-:W-:Y:S01]  /*0350*/  SHF.R.U32.HI R2, RZ, 0x6, R37 ;  /* 0x00000006ff027819 */ /* 0x001fe20000011625 */
[----:B------:R-:W-:-:S03]  /*0360*/  UMOV UR10, 0x400 ;  /* 0x00000400000a7882 */ /* 0x000fc60000000000 */
[----:B------:R-:W-:Y:S01]  /*0370*/  SGXT.U32 R2, R2, 0x2 ;  /* 0x000000020202781a */ /* 0x000fe20000000000 */
[----:B------:R-:W0:Y:S01]  /*0380*/  LDCU.64 UR28, c[0x0][0x358] ;  /* 0x00006b00ff1c77ac */ /* 0x000e220008000a00 */
[----:B------:R-:W3:Y:S08]  /*0390*/  S2UR UR7, SR_CgaCtaId ;  /* 0x00000000000779c3 */ /* 0x000ef00000008800 */
[----:B------:R-:W2:Y:S08]  /*03a0*/  S2UR UR8, SR_CTAID.Y ;  /* 0x00000000000879c3 */ /* 0x000eb00000002600 */
[----:B------:R-:W4:Y:S01]  /*03b0*/  LDC R4, c[0x0][0x3b8] ;  /* 0x0000ee00ff047b82 */ /* 0x000f220000000800 */
[----:B-1----:R-:W-:-:S06]  /*03c0*/  USHF.L.U32 UR6, UR6, 0x6, URZ ;  /* 0x0000000606067899 */ /* 0x002fcc00080006ff */
[----:B------:R-:W-:Y:S01]  /*03d0*/  IMAD.U32 R36, RZ, RZ, UR6 ;  /* 0x00000006ff247e24 */ /* 0x000fe2000f8e00ff */
[----:B------:R-:W1:Y:S01]  /*03e0*/  LDC.64 R10, c[0x0][0x380] ;  /* 0x0000e000ff0a7b82 */ /* 0x000e620000000a00 */
[----:B---3--:R-:W-:-:S07]  /*03f0*/  ULEA UR10, UR7, UR10, 0x18 ;  /* 0x0000000a070a7291 */ /* 0x008fce000f8ec0ff */
[----:B------:R-:W-:Y:S01]  /*0400*/  BAR.SYNC.DEFER_BLOCKING 0x0 ;  /* 0x0000000000007b1d */ /* 0x000fe20000010000 */
[----:B------:R-:W-:Y:S01]  /*0410*/  LOP3.LUT R36, R36, 0x3f, R37, 0xf8, !PT ;  /* 0x0000003f24247812 */ /* 0x000fe200078ef825 */
[----:B--2---:R-:W-:-:S04]  /*0420*/  UIMAD UR4, UR8, UR4, URZ ;  /* 0x00000004080472a4 */ /* 0x004fc8000f8e02ff */
[----:B------:R-:W-:Y:S02]  /*0430*/  IMAD R0, R36, UR5, RZ ;  /* 0x0000000524007c24 */ /* 0x000fe4000f8e02ff */
[----:B------:R-:W2:Y:S01]  /*0440*/  LDC.64 R14, c[0x0][0x3c0] ;  /* 0x0000f000ff0e7b82 */ /* 0x000ea20000000a00 */
[----:B------:R-:W-:Y:S01]  /*0450*/  USHF.L.U32 UR9, UR4, 0x1, URZ ;  /* 0x0000000104097899 */ /* 0x000fe200080006ff */
[C---:B------:R-:W-:Y:S01]  /*0460*/  IMAD.SHL.U32 R3, R0.reuse, 0x2, RZ ;  /* 0x0000000200037824 */ /* 0x040fe200078e00ff */
[----:B------:R-:W-:Y:S01]  /*0470*/  UIMAD.WIDE UR4, UR4, 0x2, URZ ;  /* 0x00000002040478a5 */ /* 0x000fe2000f8e02ff */
[----:B------:R-:W-:-:S04]  /*0480*/  IMAD.HI R0, R0, 0x2, RZ ;  /* 0x0000000200007827 */ /* 0x000fc800078e02ff */
[----:B------:R-:W3:Y:S01]  /*0490*/  LDC.64 R16, c[0x0][0x388] ;  /* 0x0000e200ff107b82 */ /* 0x000ee20000000a00 */
[----:B----4-:R-:W-:-:S04]  /*04a0*/  IMAD R5, R2, R4, RZ ;  /* 0x0000000402057224 */ /* 0x010fc800078e02ff */
[C---:B------:R-:W-:Y:S01]  /*04b0*/  IMAD R7, R4.reuse, 0x4, R5 ;  /* 0x0000000404077824 */ /* 0x040fe200078e0205 */
[----:B-1----:R-:W-:Y:S01]  /*04c0*/  IADD3 R8, P0, P1, R3, UR9, R10 ;  /* 0x0000000903087c10 */ /* 0x002fe2000f91e00a */
[----:B------:R-:W1:Y:S01]  /*04d0*/  LDCU UR4, c[0x0][0x3c8] ;  /* 0x00007900ff0477ac */ /* 0x000e620008000800 */
[----:B------:R-:W4:Y:S02]  /*04e0*/  LDS R13, [UR10] ;  /* 0x0000000aff0d7984 */ /* 0x000f240008000800 */
[----:B------:R-:W-:Y:S02]  /*04f0*/  LEA R9, R4, R7, 0x2 ;  /* 0x0000000704097211 */ /* 0x000fe400078e10ff */
[----:B------:R-:W-:Y:S01]  /*0500*/  IADD3.X R10, PT, PT, R0, UR5, R11, P0, P1 ;  /* 0x00000005000a7c10 */ /* 0x000fe200087e240b */
[----:B------:R-:W-:Y:S01]  /*0510*/  BAR.SYNC.DEFER_BLOCKING 0x0 ;  /* 0x0000000000007b1d */ /* 0x000fe20000010000 */
[-C--:B------:R-:W-:Y:S01]  /*0520*/  LEA R2, P0, R5, R8.reuse, 0x1 ;  /* 0x0000000805027211 */ /* 0x080fe200078008ff */
[----:B------:R-:W-:Y:S01]  /*0530*/  IMAD R0, R4, 0x4, R9 ;  /* 0x0000000404007824 */ /* 0x000fe200078e0209 */
[----:B------:R-:W-:-:S02]  /*0540*/  LEA R4, P1, R7, R8, 0x1 ;  /* 0x0000000807047211 */ /* 0x000fc400078208ff */
[-C--:B------:R-:W-:Y:S02]  /*0550*/  LEA R6, P2, R9, R8.reuse, 0x1 ;  /* 0x0000000809067211 */ /* 0x080fe400078408ff */
[----:B------:R-:W-:Y:S02]  /*0560*/  LEA R8, P3, R0, R8, 0x1 ;  /* 0x0000000800087211 */ /* 0x000fe400078608ff */
[-C--:B------:R-:W-:Y:S02]  /*0570*/  LEA.HI.X.SX32 R3, R5, R10.reuse, 0x1, P0 ;  /* 0x0000000a05037211 */ /* 0x080fe400000f0eff */
[-C--:B------:R-:W-:Y:S02]  /*0580*/  LEA.HI.X.SX32 R5, R7, R10.reuse, 0x1, P1 ;  /* 0x0000000a07057211 */ /* 0x080fe400008f0eff */
[----:B------:R-:W-:Y:S02]  /*0590*/  SHF.R.U32.HI R12, RZ, 0x4, R37 ;  /* 0x00000004ff0c7819 */ /* 0x000fe40000011625 */
[----:B------:R-:W-:-:S02]  /*05a0*/  LEA.HI.X.SX32 R7, R9, R10, 0x1, P2 ;  /* 0x0000000a09077211 */ /* 0x000fc400010f0eff */
[----:B------:R-:W-:Y:S02]  /*05b0*/  LEA.HI.X.SX32 R9, R0, R10, 0x1, P3 ;  /* 0x0000000a00097211 */ /* 0x000fe400018f0eff */
[----:B------:R-:W-:Y:S02]  /*05c0*/  LOP3.LUT R0, R37, 0xf, RZ, 0xc0, !PT ;  /* 0x0000000f25007812 */ /* 0x000fe400078ec0ff */
[----:B------:R-:W-:-:S03]  /*05d0*/  SGXT.U32 R12, R12, 0x4 ;  /* 0x000000040c0c781a */ /* 0x000fc60000000000 */
[----:B-1----:R-:W-:Y:S01]  /*05e0*/  IMAD R10, R0, UR4, RZ ;  /* 0x00000004000a7c24 */ /* 0x002fe2000f8e02ff */
[----:B0-----:R0:W5:Y:S01]  /*05f0*/  LDG.E.U16 R11, desc[UR28][R2.64] ;  /* 0x0000001c020b7981 */ /* 0x001162000c1e1500 */
[----:B--2---:R-:W-:Y:S02]  /*0600*/  IMAD R0, R14, UR8, RZ ;  /* 0x000000080e007c24 */ /* 0x004fe4000f8e02ff */
[----:B------:R-:W-:Y:S01]  /*0610*/  IMAD R12, R12, R15, RZ ;  /* 0x0000000f0c0c7224 */ /* 0x000fe200078e02ff */
[----:B------:R1:W5:Y:S04]  /*0620*/  LDG.E.U16 R7, desc[UR28][R6.64] ;  /* 0x0000001c06077981 */ /* 0x000368000c1e1500 */
[----:B------:R2:W5:Y:S01]  /*0630*/  LDG.E.U16 R5, desc[UR28][R4.64] ;  /* 0x0000001c04057981 */ /* 0x000562000c1e1500 */
[----:B0-----:R-:W-:-:S02]  /*0640*/  IMAD.SHL.U32 R2, R10, 0x2, RZ ;  /* 0x000000020a027824 */ /* 0x001fc400078e00ff */
[----:B------:R-:W-:Y:S01]  /*0650*/  IMAD.SHL.U32 R3, R0, 0x2, RZ ;  /* 0x0000000200037824 */ /* 0x000fe200078e00ff */
[----:B------:R0:W5:Y:S01]  /*0660*/  LDG.E.U16 R9, desc[UR28][R8.64] ;  /* 0x0000001c08097981 */ /* 0x000162000c1e1500 */
[----:B-1----:R-:W-:Y:S02]  /*0670*/  IMAD R6, R15, 0x10, R12 ;  /* 0x000000100f067824 */ /* 0x002fe400078e020c */
[----:B------:R-:W-:Y:S01]  /*0680*/  IMAD.HI R10, R10, 0x2, RZ ;  /* 0x000000020a0a7827 */ /* 0x000fe200078e02ff */
[----:B--2---:R-:W-:-:S03]  /*0690*/  SHF.R.U32.HI R4, RZ, 0x5, R37 ;  /* 0x00000005ff047819 */ /* 0x004fc60000011625 */
[----:B------:R-:W-:Y:S01]  /*06a0*/  IMAD.HI R0, R0, 0x2, RZ ;  /* 0x0000000200007827 */ /* 0x000fe200078e02ff */
[----:B---3--:R-:W-:Y:S02]  /*06b0*/  IADD3 R41, P0, P1, R2, R16, R3 ;  /* 0x0000001002297210 */ /* 0x008fe4000791e003 */
[----:B0-----:R-:W-:Y:S02]  /*06c0*/  LEA R8, R15, R6, 0x4 ;  /* 0x000000060f087211 */ /* 0x001fe400078e20ff */
[----:B------:R-:W-:Y:S02]  /*06d0*/  R2UR UR20, R4 ;  /* 0x00000000041472ca */ /* 0x000fe400000e0000 */
[----:B----4-:R-:W-:Y:S02]  /*06e0*/  R2UR UR9, R13 ;  /* 0x000000000d0972ca */ /* 0x010fe400000e0000 */
[----:B------:R-:W-:Y:S02]  /*06f0*/  LEA.HI R4, R37, 0x70, RZ, 0x1c ;  /* 0x0000007025047811 */ /* 0x000fe400078fe0ff */
[----:B------:R-:W-:Y:S01]  /*0700*/  IADD3.X R13, PT, PT, R10, R17, R0, P0, P1 ;  /* 0x000000110a0d7210 */ /* 0x000fe200007e2400 */
[----:B------:R-:W-:Y:S01]  /*0710*/  IMAD R10, R15, 0x20, R8 ;  /* 0x000000200f0a7824 */ /* 0x000fe200078e0208 */
[C---:B------:R-:W-:Y:S01]  /*0720*/  LEA.HI R2, R37.reuse, 0x30, RZ, 0x1c ;  /* 0x0000003025027811 */ /* 0x040fe200078fe0ff */
[----:B------:R-:W-:Y:S01]  /*0730*/  IMAD R4, R4, R15, RZ ;  /* 0x0000000f04047224 */ /* 0x000fe200078e02ff */
[----:B------:R-:W-:Y:S01]  /*0740*/  LOP3.LUT R0, R37, 0xc0, RZ, 0xc0, !PT ;  /* 0x000000c025007812 */ /* 0x000fe200078ec0ff */
[----:B------:R-:W-:-:S02]  /*0750*/  IMAD R14, R15, 0x10, R10 ;  /* 0x000000100f0e7824 */ /* 0x000fc400078e020a */
[----:B------:R-:W-:Y:S01]  /*0760*/  IMAD R2, R2, R15, RZ ;  /* 0x0000000f02027224 */ /* 0x000fe200078e02ff */
[----:B------:R-:W-:Y:S01]  /*0770*/  SHF.R.U32.HI R16, RZ, 0x2, R0 ;  /* 0x00000002ff107819 */ /* 0x000fe20000011600 */
[----:B------:R-:W-:Y:S01]  /*0780*/  IMAD R0, R15, 0x10, R14 ;  /* 0x000000100f007824 */ /* 0x000fe200078e020e */
[-C--:B------:R-:W-:Y:S01]  /*0790*/  LEA R48, P4, R4, R41.reuse, 0x1 ;  /* 0x0000002904307211 */ /* 0x080fe200078808ff */
[----:B------:R-:W-:Y:S01]  /*07a0*/  IMAD.SHL.U32 R3, R37, 0x2, RZ ;  /* 0x0000000225037824 */ /* 0x000fe200078e00ff */
[-C--:B------:R-:W-:Y:S02]  /*07b0*/  LEA R54, P0, R12, R41.reuse, 0x1 ;  /* 0x000000290c367211 */ /* 0x080fe400078008ff */
[-C--:B------:R-:W-:Y:S02]  /*07c0*/  LEA R52, P2, R6, R41.reuse, 0x1 ;  /* 0x0000002906347211 */ /* 0x080fe400078408ff */
[----:B------:R-:W-:Y:S02]  /*07d0*/  LEA R50, P3, R2, R41, 0x1 ;  /* 0x0000002902327211 */ /* 0x000fe400078608ff */
[----:B------:R-:W-:-:S02]  /*07e0*/  LEA.HI.X.SX32 R49, R4, R13, 0x1, P4 ;  /* 0x0000000d04317211 */ /* 0x000fc400020f0eff */
[-C--:B------:R-:W-:Y:S02]  /*07f0*/  LEA.HI.X.SX32 R55, R12, R13.reuse, 0x1, P0 ;  /* 0x0000000d0c377211 */ /* 0x080fe400000f0eff */
[-C--:B------:R-:W-:Y:S02]  /*0800*/  LEA.HI.X.SX32 R53, R6, R13.reuse, 0x1, P2 ;  /* 0x0000000d06357211 */ /* 0x080fe400010f0eff */
[----:B------:R-:W-:Y:S02]  /*0810*/  LEA.HI.X.SX32 R51, R2, R13, 0x1, P3 ;  /* 0x0000000d02337211 */ /* 0x000fe400018f0eff */
[-C--:B------:R-:W-:Y:S02]  /*0820*/  LEA R40, P4, R0, R41.reuse, 0x1 ;  /* 0x0000002900287211 */ /* 0x080fe400078808ff */
[----:B------:R-:W-:Y:S02]  /*0830*/  LOP3.LUT R16, R16, 0x1fe, R3, 0x78, !PT ;  /* 0x000001fe10107812 */ /* 0x000fe400078e7803 */
[----:B------:R-:W-:-:S02]  /*0840*/  LEA R46, P0, R8, R41, 0x1 ;  /* 0x00000029082e7211 */ /* 0x000fc400078008ff */
[-C--:B------:R-:W-:Y:S02]  /*0850*/  LEA R44, P2, R10, R41.reuse, 0x1 ;  /* 0x000000290a2c7211 */ /* 0x080fe400078408ff */
[----:B------:R-:W-:Y:S02]  /*0860*/  LEA R42, P3, R14, R41, 0x1 ;  /* 0x000000290e2a7211 */ /* 0x000fe400078608ff */
[-C--:B------:R-:W-:Y:S02]  /*0870*/  LEA.HI.X.SX32 R41, R0, R13.reuse, 0x1, P4 ;  /* 0x0000000d00297211 */ /* 0x080fe400020f0eff */
[----:B------:R-:W-:Y:S02]  /*0880*/  LOP3.LUT P1, RZ, R37, 0xff, RZ, 0xc0, !PT ;  /* 0x000000ff25ff7812 */ /* 0x000fe4000782c0ff */
[-C--:B------:R-:W-:Y:S02]  /*0890*/  LEA.HI.X.SX32 R47, R8, R13.reuse, 0x1, P0 ;  /* 0x0000000d082f7211 */ /* 0x080fe400000f0eff */
[----:B------:R-:W-:-:S02]  /*08a0*/  LEA.HI.X.SX32 R45, R10, R13, 0x1, P2 ;  /* 0x0000000d0a2d7211 */ /* 0x000fc400010f0eff */
[----:B------:R-:W-:Y:S02]  /*08b0*/  LEA.HI.X.SX32 R43, R14, R13, 0x1, P3 ;  /* 0x0000000d0e2b7211 */ /* 0x000fe400018f0eff */
[----:B------:R-:W-:Y:S01]  /*08c0*/  LOP3.LUT R0, R16, 0x40, RZ, 0x3c, !PT ;  /* 0x0000004010007812 */ /* 0x000fe200078e3cff */
[----:B------:R-:W-:Y:S01]  /*08d0*/  USHF.L.U32 UR4, UR20, 0x15, URZ ;  /* 0x0000001514047899 */ /* 0x000fe200080006ff */
[----:B------:R-:W-:Y:S11]  /*08e0*/  BRA.U UP0, `(.L_x_5) ;  /* 0x0000000100187547 */ /* 0x000ff6000b800000 */
[----:B------:R-:W-:Y:S01]  /*08f0*/  ELECT P0, URZ, PT ;  /* 0x0000000000ff782f */ /* 0x000fe20003800000 */
[----:B------:R-:W-:Y:S01]  /*0900*/  HFMA2 R2, -RZ, RZ, 0, 5.9604644775390625e-08 ;  /* 0x00000001ff027431 */ /* 0x000fe200000001ff */
[----:B------:R-:W-:Y:S01]  /*0910*/  UMOV UR5, 0x40 ;  /* 0x0000004000057882 */ /* 0x000fe20000000000 */
[----:B------:R-:W-:Y:S01]  /*0920*/  UVIRTCOUNT.DEALLOC.SMPOOL 0x80 ;  /* 0x000000800000784c */ /* 0x000fe20000000000 */
[----:B------:R-:W-:-:S09]  /*0930*/  ULEA UR5, UR7, UR5, 0x18 ;  /* 0x0000000507057291 */ /* 0x000fd2000f8ec0ff */
[----:B------:R0:W-:Y:S03]  /*0940*/  @P0 STS.U8 [UR5], R2 ;  /* 0x00000002ff000988 */ /* 0x0001e60008000005 */
.L_x_5:
[----:B------:R-:W-:Y:S01]  /*0950*/  ULOP3.LUT UR18, UR4, 0x600000, URZ, 0xc0, !UPT ;  /* 0x0060000004127892 */ /* 0x000fe2000f8ec0ff */
[----:B-----5:R-:W-:Y:S01]  /*0960*/  STS.U16 [R16+UR10+0x3000], R11 ;  /* 0x0030000b10007988 */ /* 0x020fe2000800040a */
[----:B------:R-:W-:Y:S01]  /*0970*/  ULOP3.LUT UR19, UR20, 0x4, URZ, 0xc0, !UPT ;  /* 0x0000000414137892 */ /* 0x000fe2000f8ec0ff */
[----:B------:R-:W-:Y:S01]  /*0980*/  PRMT R13, RZ, 0x7610, R13 ;  /* 0x00007610ff0d7816 */ /* 0x000fe2000000000d */
[----:B------:R-:W-:Y:S01]  /*0990*/  UIADD3 UR11, UPT, UPT, UR9, UR18, URZ ;  /* 0x00000012090b7290 */ /* 0x000fe2000fffe0ff */
[----:B------:R1:W-:Y:S01]  /*09a0*/  STS.U16 [R16+UR10+0x3400], R7 ;  /* 0x0034000710007988 */ /* 0x0003e2000800040a */
[----:B------:R-:W-:Y:S01]  /*09b0*/  VOTEU.ALL UP1, P1 ;  /* 0x0000000000ff7886 */ /* 0x000fe20000820000 */
[----:B------:R-:W-:Y:S01]  /*09c0*/  UMOV UR5, 0x1 ;  /* 0x0000000100057882 */ /* 0x000fe20000000000 */
[----:B------:R-:W-:Y:S01]  /*09d0*/  ULEA UR11, UR19, UR11, 0x1 ;  /* 0x0000000b130b7291 */ /* 0x000fe2000f8e08ff */
[----:B------:R2:W-:Y:S01]  /*09e0*/  STS.U16 [R0+UR10+0x3200], R5 ;  /* 0x0032000500007988 */ /* 0x0005e2000800040a */
[----:B------:R-:W-:-:S02]  /*09f0*/  UIADD3 UR13, UPT, UPT, UR10, 0x3800, URZ ;  /* 0x000038000a0d7890 */ /* 0x000fc4000fffe0ff */
[----:B------:R-:W-:-:S04]  /*0a00*/  @!UP1 UIADD3 UR14, UPT, UPT, -UR5, 0x100000, URZ ;  /* 0x00100000050e9890 */ /* 0x000fc8000fffe1ff */
[----:B------:R-:W-:Y:S02]  /*0a10*/  @!UP1 USHF.L.U32 UR15, UR14, 0xb, URZ ;  /* 0x0000000b0e0f9899 */ /* 0x000fe400080006ff */
[----:B------:R-:W-:Y:S01]  /*0a20*/  @!UP1 USHF.L.U32 UR14, UR14, 0x1, URZ ;  /* 0x000000010e0e9899 */ /* 0x000fe200080006ff */
[----:B------:R-:W-:Y:S01]  /*0a30*/  VOTEU.ALL UP2, P1 ;  /* 0x0000000000ff7886 */ /* 0x000fe20000840000 */
[----:B------:R3:W-:Y:S01]  /*0a40*/  STS.U16 [R0+UR10+0x3600], R9 ;  /* 0x0036000900007988 */ /* 0x0007e2000800040a */
[----:B------:R-:W-:Y:S01]  /*0a50*/  UIADD3 UR31, UPT, UPT, UR6, 0x40, URZ ;  /* 0x00000040061f7890 */ /* 0x000fe2000fffe0ff */
[----:B------:R-:W-:Y:S01]  /*0a60*/  PRMT R15, RZ, 0x7610, R15 ;  /* 0x00007610ff0f7816 */ /* 0x000fe2000000000f */
[----:B------:R-:W-:Y:S01]  /*0a70*/  STTM.16dp32bit_t0_t15.x4 tmem[UR11], RZ ;  /* 0x000000ff000079ed */ /* 0x000fe2000890000b */
[----:B------:R-:W-:Y:S01]  /*0a80*/  STTM.16dp32bit_t16_t31.x4 tmem[UR11+0x4], RZ ;  /* 0x000004ff000079ed */ /* 0x000fe2000892000b */
[----:B------:R-:W4:Y:S02]  /*0a90*/  FENCE.VIEW.ASYNC.T ;  /* 0x00000000000073c6 */ /* 0x000f240000000200 */
[----:B----4-:R-:W-:Y:S01]  /*0aa0*/  BAR.SYNC.DEFER_BLOCKING 0x0 ;  /* 0x0000000000007b1d */ /* 0x010fe20000010000 */
[----:B------:R-:W-:-:S02]  /*0ab0*/  ISETP.LT.AND P2, PT, RZ, UR31, PT ;  /* 0x0000001fff007c0c */ /* 0x000fc4000bf41270 */
[----:B-1----:R-:W-:Y:S02]  /*0ac0*/  PRMT R7, RZ, 0x7610, R7 ;  /* 0x00007610ff077816 */ /* 0x002fe40000000007 */
[----:B--2---:R-:W-:Y:S02]  /*0ad0*/  PRMT R5, RZ, 0x7610, R5 ;  /* 0x00007610ff057816 */ /* 0x004fe40000000005 */
[----:B------:R-:W-:Y:S02]  /*0ae0*/  PRMT R11, RZ, 0x7610, R11 ;  /* 0x00007610ff0b7816 */ /* 0x000fe4000000000b */
[----:B---3--:R-:W-:Y:S02]  /*0af0*/  PRMT R9, RZ, 0x7610, R9 ;  /* 0x00007610ff097816 */ /* 0x008fe40000000009 */
[----:B------:R-:W-:Y:S01]  /*0b00*/  PRMT R17, RZ, 0x7610, R17 ;  /* 0x00007610ff117816 */ /* 0x000fe20000000011 */
[----:B------:R-:W1:Y:S02]  /*0b10*/  FENCE.VIEW.ASYNC.S ;  /* 0x00000000000073c6 */ /* 0x000e640000000000 */
[----:B-1----:R1:W2:Y:S02]  /*0b20*/  @!UP2 SYNCS.EXCH.64 URZ, [UR13], UR14 ;  /* 0x0000000e0dffa5b2 */ /* 0x0022a40008000100 */
[----:B--2---:R-:W-:Y:S01]  /*0b30*/  BAR.SYNC.DEFER_BLOCKING 0x0 ;  /* 0x0000000000007b1d */ /* 0x004fe20000010000 */
[----:B------:R-:W-:-:S05]  /*0b40*/  PRMT R19, RZ, 0x7610, R19 ;  /* 0x00007610ff137816 */ /* 0x000fca0000000013 */
[----:B------:R-:W2:Y:S04]  /*0b50*/  @P2 LDG.E.U16 R13, desc[UR28][R54.64] ;  /* 0x0000001c360d2981 */ /* 0x000ea8000c1e1500 */
[----:B------:R-:W3:Y:S04]  /*0b60*/  @P2 LDG.E.U16 R15, desc[UR28][R52.64] ;  /* 0x0000001c340f2981 */ /* 0x000ee8000c1e1500 */
[----:B------:R-:W4:Y:S04]  /*0b70*/  @P2 LDG.E.U16 R7, desc[UR28][R46.64] ;  /* 0x0000001c2e072981 */ /* 0x000f28000c1e1500 */
[----:B------:R-:W4:Y:S04]  /*0b80*/  @P2 LDG.E.U16 R5, desc[UR28][R50.64] ;  /* 0x0000001c32052981 */ /* 0x000f28000c1e1500 */
[----:B------:R-:W4:Y:S04]  /*0b90*/  @P2 LDG.E.U16 R11, desc[UR28][R44.64] ;  /* 0x0000001c2c0b2981 */ /* 0x000f28000c1e1500 */
[----:B------:R-:W4:Y:S04]  /*0ba0*/  @P2 LDG.E.U16 R9, desc[UR28][R42.64] ;  /* 0x0000001c2a092981 */ /* 0x000f28000c1e1500 */
[----:B------:R-:W4:Y:S04]  /*0bb0*/  @P2 LDG.E.U16 R17, desc[UR28][R40.64] ;  /* 0x0000001c28112981 */ /* 0x000f28000c1e1500 */
[----:B------:R-:W4:Y:S01]  /*0bc0*/  @P2 LDG.E.U16 R19, desc[UR28][R48.64] ;  /* 0x0000001c30132981 */ /* 0x000f22000c1e1500 */
[----:B------:R-:W-:Y:S01]  /*0bd0*/  SHF.R.S32.HI R0, RZ, 0x6, R37 ;  /* 0x00000006ff007819 */ /* 0x000fe20000011425 */
[----:B------:R-:W-:Y:S01]  /*0be0*/  VOTEU.ALL UP2, P1 ;  /* 0x0000000000ff7886 */ /* 0x000fe20000840000 */
[----:B-1----:R-:W-:-:S04]  /*0bf0*/  @!UP1 UIADD3 UR14, UPT, UPT, -UR5, 0x100000, URZ ;  /* 0x00100000050e9890 */ /* 0x002fc8000fffe1ff */
[----:B------:R-:W-:Y:S02]  /*0c00*/  @!UP1 USHF.L.U32 UR15, UR14, 0xb, URZ ;  /* 0x0000000b0e0f9899 */ /* 0x000fe400080006ff */
[----:B------:R-:W-:Y:S02]  /*0c10*/  @!UP1 USHF.L.U32 UR14, UR14, 0x1, URZ ;  /* 0x000000010e0e9899 */ /* 0x000fe400080006ff */
[----:B------:R-:W-:Y:S01]  /*0c20*/  UIADD3 UR30, UPT, UPT, UR9, 0x100000, URZ ;  /* 0x00100000091e7890 */ /* 0x000fe2000fffe0ff */
[----:B------:R-:W-:Y:S01]  /*0c30*/  SGXT R0, R0, 0x1 ;  /* 0x000000010000781a */ /* 0x000fe20000000200 */
[----:B------:R-:W-:Y:S02]  /*0c40*/  UIADD3 UR7, UPT, UPT, UR10, 0x1000, URZ ;  /* 0x000010000a077890 */ /* 0x000fe4000fffe0ff */
[----:B------:R-:W-:-:S04]  /*0c50*/  @!UP1 UIADD3 UR4, UPT, UPT, -UR5, 0x100000, URZ ;  /* 0x0010000005049890 */ /* 0x000fc8000fffe1ff */
[----:B------:R-:W-:Y:S02]  /*0c60*/  @!UP1 USHF.L.U32 UR5, UR4, 0xb, URZ ;  /* 0x0000000b04059899 */ /* 0x000fe400080006ff */
[----:B------:R-:W-:Y:S02]  /*0c70*/  @!UP1 USHF.L.U32 UR4, UR4, 0x1, URZ ;  /* 0x0000000104049899 */ /* 0x000fe400080006ff */
[----:B------:R-:W-:Y:S01]  /*0c80*/  UIADD3 UR12, UPT, UPT, UR18, UR30, URZ ;  /* 0x0000001e120c7290 */ /* 0x000fe2000fffe0ff */
[----:B------:R-:W-:Y:S02]  /*0c90*/  LOP3.LUT R0, R0, 0x90, RZ, 0xc0, !PT ;  /* 0x0000009000007812 */ /* 0x000fe400078ec0ff */
[----:B------:R-:W-:Y:S01]  /*0ca0*/  ISETP.EQ.U32.AND P3, PT, RZ, UR20, P2 ;  /* 0x00000014ff007c0c */ /* 0x000fe20009762070 */
[----:B------:R-:W-:Y:S01]  /*0cb0*/  ULEA UR12, UR19, UR12, 0x4 ;  /* 0x0000000c130c7291 */ /* 0x000fe2000f8e20ff */
[----:B0-----:R-:W-:Y:S01]  /*0cc0*/  LOP3.LUT R2, R0, 0x17e, R3, 0x78, !PT ;  /* 0x0000017e00027812 */ /* 0x001fe200078e7803 */
[----:B------:R0:W1:Y:S01]  /*0cd0*/  @!UP2 SYNCS.EXCH.64 URZ, [UR10+0x3808], UR14 ;  /* 0x0038080e0affa5b2 */ /* 0x0000620008000100 */
[----:B------:R-:W-:-:S03]  /*0ce0*/  VOTEU.ALL UP2, P1 ;  /* 0x0000000000ff7886 */ /* 0x000fc60000840000 */
[----:B--2---:R0:W-:Y:S04]  /*0cf0*/  STS.U16 [R2+UR10], R13 ;  /* 0x0000000d02007988 */ /* 0x0041e8000800040a */
[----:B---3--:R0:W-:Y:S04]  /*0d00*/  STS.U16 [R2+UR10+0x200], R15 ;  /* 0x0002000f02007988 */ /* 0x0081e8000800040a */
[----:B----4-:R0:W-:Y:S04]  /*0d10*/  STS.U16 [R2+UR10+0x400], R7 ;  /* 0x0004000702007988 */ /* 0x0101e8000800040a */
[----:B------:R0:W-:Y:S04]  /*0d20*/  STS.U16 [R2+UR10+0x600], R5 ;  /* 0x0006000502007988 */ /* 0x0001e8000800040a */
[----:B------:R0:W-:Y:S04]  /*0d30*/  STS.U16 [R2+UR10+0x800], R11 ;  /* 0x0008000b02007988 */ /* 0x0001e8000800040a */
[----:B------:R0:W-:Y:S04]  /*0d40*/  STS.U16 [R2+UR10+0xa00], R9 ;  /* 0x000a000902007988 */ /* 0x0001e8000800040a */
[----:B------:R0:W-:Y:S04]  /*0d50*/  STS.U16 [R2+UR10+0xc00], R17 ;  /* 0x000c001102007988 */ /* 0x0001e8000800040a */
[----:B------:R0:W-:Y:S01]  /*0d60*/  STS.U16 [R2+UR10+0xe00], R19 ;  /* 0x000e001302007988 */ /* 0x0001e2000800040a */
[----:B-1----:R1:W-:Y:S06]  /*0d70*/  MEMBAR.ALL.CTA ;  /* 0x0000000000007992 */ /* 0x0023ec0000008000 */
[----:B-1----:R-:W-:Y:S04]  /*0d80*/  FENCE.VIEW.ASYNC.S ;  /* 0x00000000000073c6 */ /* 0x002fe80000000000 */
[----:B------:R-:W1:Y:S02]  /*0d90*/  FENCE.VIEW.ASYNC.S ;  /* 0x00000000000073c6 */ /* 0x000e640000000000 */
[----:B-1----:R0:W1:Y:S02]  /*0da0*/  @!UP2 SYNCS.EXCH.64 URZ, [UR10+0x1000], UR4 ;  /* 0x001000040affa5b2 */ /* 0x0020640008000100 */
[----:B-1----:R-:W-:Y:S06]  /*0db0*/  BAR.SYNC.DEFER_BLOCKING 0x0 ;  /* 0x0000000000007b1d */ /* 0x002fec0000010000 */
[----:B0-----:R-:W-:Y:S05]  /*0dc0*/  @!P3 BRA `(.L_x_6) ;  /* 0x00000000003cb947 */ /* 0x001fea0003800000 */
[----:B------:R-:W-:Y:S02]  /*0dd0*/  UIADD3 UR4, UPT, UPT, UR10, 0x3000, URZ ;  /* 0x000030000a047890 */ /* 0x000fe4000fffe0ff */
[----:B------:R-:W-:Y:S02]  /*0de0*/  USHF.R.U32.HI UR16, URZ, 0x4, UR10 ;  /* 0x00000004ff107899 */ /* 0x000fe4000801160a */
[----:B------:R-:W-:Y:S02]  /*0df0*/  USHF.R.U32.HI UR4, URZ, 0x4, UR4 ;  /* 0x00000004ff047899 */ /* 0x000fe40008011604 */
[----:B------:R-:W-:Y:S02]  /*0e00*/  USGXT.U32 UR16, UR16, 0xe ;  /* 0x0000000e1010789a */ /* 0x000fe40008000000 */
[----:B------:R-:W-:Y:S01]  /*0e10*/  USGXT.U32 UR14, UR4, 0xe ;  /* 0x0000000e040e789a */ /* 0x000fe20008000000 */
[----:B------:R-:W-:Y:S02]  /*0e20*/  UMOV UR5, URZ ;  /* 0x000000ff00057c82 */ /* 0x000fe40008000000 */
[----:B------:R-:W-:Y:S01]  /*0e30*/  UMOV UR4, UR7 ;  /* 0x0000000700047c82 */ /* 0x000fe20008000000 */
[----:B------:R-:W-:Y:S01]  /*0e40*/  UMOV UR22, 0x0 ;  /* 0x0000000000167882 */ /* 0x000fe20000000000 */
[----:B------:R-:W-:Y:S01]  /*0e50*/  UMOV UR23, 0x4208490 ;  /* 0x0420849000177882 */ /* 0x000fe20000000000 */
[----:B------:R-:W-:Y:S01]  /*0e60*/  UMOV UR17, 0xc0004010 ;  /* 0xc000401000117882 */ /* 0x000fe20000000000 */
[----:B------:R-:W-:Y:S01]  /*0e70*/  UMOV UR15, 0x40004040 ;  /* 0x40004040000f7882 */ /* 0x000fe20000000000 */
[----:B------:R-:W-:Y:S01]  /*0e80*/  UMOV UR4, UR4 ;  /* 0x0000000400047c82 */ /* 0x000fe20008000000 */
[----:B------:R0:W-:Y:S01]  /*0e90*/  UTCHMMA gdesc[UR14], gdesc[UR16], tmem[UR30], tmem[UR22], idesc[UR23], !UPT ;  /* 0x00ff16100e0075ea */ /* 0x0001e2000f80001e */
[----:B------:R0:W-:Y:S01]  /*0ea0*/  UTCBAR [UR4], URZ ;  /* 0x000000ff040073e9 */ /* 0x0001e200080000ff */
[----:B------:R-:W-:-:S02]  /*0eb0*/  NOP ;  /* 0x0000000000007918 */ /* 0x000fc40000000000 */
.L_x_6:
[----:B------:R-:W-:Y:S05]  /*0ec0*/  @!P2 BRA `(.L_x_7) ;  /* 0x000000000008a947 */ /* 0x000fea0003800000 */
[----:B------:R-:W1:Y:S02]  /*0ed0*/  SYNCS.PHASECHK.TRANS64.TRYWAIT P0, [UR10+0x1000], RZ ;  /* 0x001000ffff0075a7 */ /* 0x000e64000800110a */
[----:B-1----:R-:W-:Y:S05]  /*0ee0*/  @!P0 BRA `(.L_x_8) ;  /* 0x00000048006c8947 */ /* 0x002fea0003800000 */
.L_x_7:
[----:B------:R-:W-:Y:S01]  /*0ef0*/  BAR.SYNC.DEFER_BLOCKING 0x0 ;  /* 0x0000000000007b1d */ /* 0x000fe20000010000 */
[C---:B------:R-:W-:Y:S02]  /*0f00*/  LOP3.LUT R66, R37.reuse, 0x80, RZ, 0xc0, !PT ;  /* 0x0000008025427812 */ /* 0x040fe400078ec0ff */
[----:B------:R-:W-:Y:S02]  /*0f10*/  SHF.R.U32.HI R0, RZ, 0x1, R37 ;  /* 0x00000001ff007819 */ /* 0x000fe40000011625 */
[----:B------:R-:W-:Y:S01]  /*0f20*/  LOP3.LUT R3, R37, 0x10, RZ, 0xc0, !PT ;  /* 0x0000001025037812 */ /* 0x000fe200078ec0ff */
[----:B0-----:R-:W0:Y:S01]  /*0f30*/  LDCU UR4, c[0x0][0x3a8] ;  /* 0x00007500ff0477ac */ /* 0x001e220008000800 */
[----:B------:R-:W-:Y:S01]  /*0f40*/  SHF.R.U32.HI R38, RZ, 0x1, R66 ;  /* 0x00000001ff267819 */ /* 0x000fe20000011642 */
[----:B------:R-:W-:Y:S01]  /*0f50*/  LDTM.16dp32bit_t0_t15.x32 R4, tmem[UR12] ;  /* 0x0000000c000479ee */ /* 0x000fe20008a80000 */
[----:B------:R-:W0:Y:S01]  /*0f60*/  LDTM.16dp32bit_t16_t31.x32 R4, tmem[UR12+0x20] ;  /* 0x0000200c000479ee */ /* 0x000e220008aa0000 */
[----:B------:R-:W-:Y:S01]  /*0f70*/  LOP3.LUT R0, R0, 0x30, RZ, 0xc0, !PT ;  /* 0x0000003000007812 */ /* 0x000fe200078ec0ff */
[----:B------:R-:W1:Y:S01]  /*0f80*/  LDC R93, c[0x0][0x3d8] ;  /* 0x0000f600ff5d7b82 */ /* 0x000e620000000800 */
[----:B------:R-:W-:Y:S01]  /*0f90*/  PRMT R95, RZ, 0x7610, R95 ;  /* 0x00007610ff5f7816 */ /* 0x000fe2000000005f */
[----:B------:R-:W-:Y:S01]  /*0fa0*/  IMAD R3, R3, 0x2, R38 ;  /* 0x0000000203037824 */ /* 0x000fe200078e0226 */
[----:B------:R-:W-:-:S02]  /*0fb0*/  LOP3.LUT R0, R0, 0xf, R37, 0xf8, !PT ;  /* 0x0000000f00007812 */ /* 0x000fc400078ef825 */
[----:B------:R-:W-:Y:S01]  /*0fc0*/  PRMT R103, RZ, 0x7610, R103 ;  /* 0x00007610ff677816 */ /* 0x000fe20000000067 */
[C---:B------:R-:W-:Y:S01]  /*0fd0*/  VIADD R39, R3.reuse, 0x2 ;  /* 0x0000000203277836 */ /* 0x040fe20000000000 */
[----:B------:R-:W-:Y:S01]  /*0fe0*/  LOP3.LUT R0, R0, UR6, RZ, 0xfc, !PT ;  /* 0x0000000600007c12 */ /* 0x000fe2000f8efcff */
[C---:B------:R-:W-:Y:S01]  /*0ff0*/  VIADD R57, R3.reuse, 0x3 ;  /* 0x0000000303397836 */ /* 0x040fe20000000000 */
[C---:B------:R-:W-:Y:S01]  /*1000*/  IADD3 R69, PT, PT, R3.reuse, 0x19, RZ ;  /* 0x0000001903457810 */ /* 0x040fe20007ffe0ff */
[C---:B------:R-:W-:Y:S01]  /*1010*/  VIADD R71, R3.reuse, 0x18 ;  /* 0x0000001803477836 */ /* 0x040fe20000000000 */
[C---:B------:R-:W-:Y:S01]  /*1020*/  ISETP.GE.AND P4, PT, R0.reuse, R39, PT ;  /* 0x000000270000720c */ /* 0x040fe20003f86270 */
[C---:B------:R-:W-:Y:S01]  /*1030*/  VIADD R39, R3.reuse, 0x4 ;  /* 0x0000000403277836 */ /* 0x040fe20000000000 */
[C---:B------:R-:W-:Y:S01]  /*1040*/  ISETP.GE.AND P6, PT, R0.reuse, R57, PT ;  /* 0x000000390000720c */ /* 0x040fe20003fc6270 */
[C---:B------:R-:W-:Y:S01]  /*1050*/  VIADD R67, R3.reuse, 0x1a ;  /* 0x0000001a03437836 */ /* 0x040fe20000000000 */
[C---:B------:R-:W-:Y:S01]  /*1060*/  IADD3 R57, PT, PT, R3.reuse, 0x5, RZ ;  /* 0x0000000503397810 */ /* 0x040fe20007ffe0ff */
[C---:B------:R-:W-:Y:S01]  /*1070*/  VIADD R65, R3.reuse, 0x1b ;  /* 0x0000001b03417836 */ /* 0x040fe20000000000 */
[C---:B------:R-:W-:Y:S01]  /*1080*/  ISETP.GE.AND P5, PT, R0.reuse, R39, PT ;  /* 0x000000270000720c */ /* 0x040fe20003fa6270 */
[C---:B------:R-:W-:Y:S01]  /*1090*/  VIADD R39, R3.reuse, 0x6 ;  /* 0x0000000603277836 */ /* 0x040fe20000000000 */
[----:B------:R-:W-:Y:S01]  /*10a0*/  ISETP.GE.AND P0, PT, R0, R57, PT ;  /* 0x000000390000720c */ /* 0x000fe20003f06270 */
[C---:B------:R-:W-:Y:S01]  /*10b0*/  VIADD R63, R3.reuse, 0x1c ;  /* 0x0000001c033f7836 */ /* 0x040fe20000000000 */
[----:B------:R-:W-:Y:S01]  /*10c0*/  IADD3 R59, PT, PT, R3, 0x1e, RZ ;  /* 0x0000001e033b7810 */ /* 0x000fe20007ffe0ff */
[----:B0-----:R-:W-:Y:S01]  /*10d0*/  FMUL R6, R6, UR4 ;  /* 0x0000000406067c20 */ /* 0x001fe20008400000 */
[----:B------:R-:W-:Y:S01]  /*10e0*/  FMUL R38, R7, UR4 ;  /* 0x0000000407267c20 */ /* 0x000fe20008400000 */
[----:B------:R-:W-:-:S02]  /*10f0*/  VIADD R7, R3, 0x7 ;  /* 0x0000000703077836 */ /* 0x000fc40000000000 */
[----:B------:R-:W-:Y:S01]  /*1100*/  FMUL R62, R22, UR4 ;  /* 0x00000004163e7c20 */ /* 0x000fe20008400000 */
[----:B------:R-:W-:Y:S01]  /*1110*/  FMUL R4, R4, UR4 ;  /* 0x0000000404047c20 */ /* 0x000fe20008400000 */
[----:B------:R-:W-:Y:S01]  /*1120*/  FSEL R60, R6, -INF , P4 ;  /* 0xff800000063c7808 */ /* 0x000fe20002000000 */
[----:B------:R-:W-:Y:S01]  /*1130*/  FMUL R6, R8, UR4 ;  /* 0x0000000408067c20 */ /* 0x000fe20008400000 */
[----:B------:R-:W-:Y:S01]  /*1140*/  FSEL R8, R38, -INF , P6 ;  /* 0xff80000026087808 */ /* 0x000fe20003000000 */
[----:B------:R-:W-:Y:S01]  /*1150*/  FMUL R38, R9, UR4 ;  /* 0x0000000409267c20 */ /* 0x000fe20008400000 */
[----:B------:R-:W-:Y:S01]  /*1160*/  ISETP.GE.AND P6, PT, R0, R7, PT ;  /* 0x000000070000720c */ /* 0x000fe20003fc6270 */
[C---:B------:R-:W-:Y:S01]  /*1170*/  VIADD R9, R3.reuse, 0x9 ;  /* 0x0000000903097836 */ /* 0x040fe20000000000 */
[----:B------:R-:W-:Y:S01]  /*1180*/  FSEL R7, R6, -INF , P5 ;  /* 0xff80000006077808 */ /* 0x000fe20002800000 */
[----:B------:R-:W-:Y:S01]  /*1190*/  FMUL R6, R10, UR4 ;  /* 0x000000040a067c20 */ /* 0x000fe20008400000 */
[----:B------:R-:W-:Y:S01]  /*11a0*/  ISETP.GE.AND P4, PT, R0, R39, PT ;  /* 0x000000270000720c */ /* 0x000fe20003f86270 */
[----:B------:R-:W-:Y:S01]  /*11b0*/  VIADD R39, R3, 0x8 ;  /* 0x0000000803277836 */ /* 0x000fe20000000000 */
[----:B------:R-:W-:Y:S01]  /*11c0*/  FSEL R10, R38, -INF , P0 ;  /* 0xff800000260a7808 */ /* 0x000fe20000000000 */
[----:B------:R-:W-:Y:S01]  /*11d0*/  FMUL R38, R11, UR4 ;  /* 0x000000040b267c20 */ /* 0x000fe20008400000 */
[----:B------:R-:W-:Y:S01]  /*11e0*/  ISETP.GE.AND P0, PT, R0, R9, PT ;  /* 0x000000090000720c */ /* 0x000fe20003f06270 */
[----:B------:R-:W-:Y:S01]  /*11f0*/  VIADD R11, R3, 0xb ;  /* 0x0000000b030b7836 */ /* 0x000fe20000000000 */
[----:B------:R-:W-:Y:S01]  /*1200*/  FSEL R9, R6, -INF , P4 ;  /* 0xff80000006097808 */ /* 0x000fe20002000000 */
[----:B------:R-:W-:Y:S01]  /*1210*/  FMUL R6, R12, UR4 ;  /* 0x000000040c067c20 */ /* 0x000fe20008400000 */
[----:B------:R-:W-:Y:S01]  /*1220*/  ISETP.GE.AND P5, PT, R0, R39, PT ;  /* 0x000000270000720c */ /* 0x000fe20003fa6270 */
[----:B------:R-:W-:Y:S01]  /*1230*/  FMUL R64, R23, UR4 ;  /* 0x0000000417407c20 */ /* 0x000fe20008400000 */
[----:B------:R-:W-:Y:S01]  /*1240*/  FSEL R12, R38, -INF , P6 ;  /* 0xff800000260c7808 */ /* 0x000fe20003000000 */
[----:B------:R-:W-:Y:S01]  /*1250*/  FMUL R38, R13, UR4 ;  /* 0x000000040d267c20 */ /* 0x000fe20008400000 */
[C---:B------:R-:W-:Y:S01]  /*1260*/  IADD3 R39, PT, PT, R3.reuse, 0xa, RZ ;  /* 0x0000000a03277810 */ /* 0x040fe20007ffe0ff */
[----:B------:R-:W-:Y:S01]  /*1270*/  VIADD R13, R3, 0xd ;  /* 0x0000000d030d7836 */ /* 0x000fe20000000000 */
[----:B------:R-:W-:Y:S01]  /*1280*/  ISETP.GE.AND P6, PT, R0, R11, PT ;  /* 0x0000000b0000720c */ /* 0x000fe20003fc6270 */
[----:B------:R-:W-:Y:S01]  /*1290*/  FMUL R23, R5, UR4 ;  /* 0x0000000405177c20 */ /* 0x000fe20008400000 */
[----:B------:R-:W-:Y:S01]  /*12a0*/  FSEL R11, R6, -INF , P5 ;  /* 0xff800000060b7808 */ /* 0x000fe20002800000 */
[----:B------:R-:W-:Y:S01]  /*12b0*/  FMUL R6, R14, UR4 ;  /* 0x000000040e067c20 */ /* 0x000fe20008400000 */
[----:B------:R-:W-:Y:S01]  /*12c0*/  ISETP.GE.AND P4, PT, R0, R39, PT ;  /* 0x000000270000720c */ /* 0x000fe20003f86270 */
[----:B------:R-:W-:Y:S01]  /*12d0*/  VIADD R39, R3, 0xc ;  /* 0x0000000c03277836 */ /* 0x000fe20000000000 */
[----:B------:R-:W-:Y:S01]  /*12e0*/  FSEL R14, R38, -INF , P0 ;  /* 0xff800000260e7808 */ /* 0x000fe20000000000 */
[----:B------:R-:W-:Y:S01]  /*12f0*/  FMUL R38, R15, UR4 ;  /* 0x000000040f267c20 */ /* 0x000fe20008400000 */
[----:B------:R-:W-:Y:S01]  /*1300*/  ISETP.GE.AND P0, PT, R0, R13, PT ;  /* 0x0000000d0000720c */ /* 0x000fe20003f06270 */
[C---:B------:R-:W-:Y:S01]  /*1310*/  VIADD R5, R3.reuse, 0x16 ;  /* 0x0000001603057836 */ /* 0x040fe20000000000 */
[----:B------:R-:W-:Y:S01]  /*1320*/  FSEL R13, R6, -INF , P4 ;  /* 0xff800000060d7808 */ /* 0x000fe20002000000 */
[----:B------:R-:W-:Y:S01]  /*1330*/  FMUL R6, R16, UR4 ;  /* 0x0000000410067c20 */ /* 0x000fe20008400000 */
[C---:B------:R-:W-:Y:S01]  /*1340*/  IADD3 R15, PT, PT, R3.reuse, 0xf, RZ ;  /* 0x0000000f030f7810 */ /* 0x040fe20007ffe0ff */
        /* <DEDUP_REMOVED lines=21> */
[----:B------:R-:W-:Y:S01]  /*14a0*/  VIADD R21, R3, 0x15 ;  /* 0x0000001503157836 */ /* 0x000fe20000000000 */
[----:B------:R-:W-:Y:S01]  /*14b0*/  ISETP.GE.AND P6, PT, R0, R19, PT ;  /* 0x000000130000720c */ /* 0x000fe20003fc6270 */
[----:B------:R-:W-:Y:S01]  /*14c0*/  FMUL R30, R30, UR4 ;  /* 0x000000041e1e7c20 */ /* 0x000fe20008400000 */
[----:B------:R-:W-:Y:S01]  /*14d0*/  ISETP.GE.AND P4, PT, R0, R39, PT ;  /* 0x000000270000720c */ /* 0x000fe20003f86270 */
[----:B------:R-:W-:Y:S01]  /*14e0*/  FMUL R68, R31, UR4 ;  /* 0x000000041f447c20 */ /* 0x000fe20008400000 */
[----:B------:R-:W-:Y:S01]  /*14f0*/  FSEL R22, R38, -INF , P0 ;  /* 0xff80000026167808 */ /* 0x000fe20000000000 */
[----:B------:R-:W-:Y:S01]  /*1500*/  FMUL R38, R28, UR4 ;  /* 0x000000041c267c20 */ /* 0x000fe20008400000 */
[-C--:B------:R-:W-:Y:S01]  /*1510*/  ISETP.GE.AND P0, PT, R0, R3.reuse, PT ;  /* 0x000000030000720c */ /* 0x080fe20003f06270 */
[----:B------:R-:W-:Y:S01]  /*1520*/  FMUL R32, R32, UR4 ;  /* 0x0000000420207c20 */ /* 0x000fe20008400000 */
[----:B------:R-:W-:Y:S01]  /*1530*/  FSEL R19, R6, -INF , P5 ;  /* 0xff80000006137808 */ /* 0x000fe20002800000 */
[----:B------:R-:W-:Y:S01]  /*1540*/  VIADD R61, R3, 0x1d ;  /* 0x0000001d033d7836 */ /* 0x000fe20000000000 */
[----:B------:R-:W-:Y:S01]  /*1550*/  FSEL R62, R62, -INF , P4 ;  /* 0xff8000003e3e7808 */ /* 0x000fe20002000000 */
[----:B------:R-:W-:Y:S01]  /*1560*/  FMUL R70, R33, UR4 ;  /* 0x0000000421467c20 */ /* 0x000fe20008400000 */
[----:B------:R-:W-:Y:S01]  /*1570*/  ISETP.GT.AND P4, PT, R0, R3, PT ;  /* 0x000000030000720c */ /* 0x000fe20003f84270 */
[----:B------:R-:W-:Y:S01]  /*1580*/  FMUL R34, R34, UR4 ;  /* 0x0000000422227c20 */ /* 0x000fe20008400000 */
[----:B------:R-:W-:Y:S01]  /*1590*/  FSEL R6, R4, -INF , P0 ;  /* 0xff80000004067808 */ /* 0x000fe20000000000 */
[----:B------:R-:W-:Y:S01]  /*15a0*/  FMUL R4, R25, UR4 ;  /* 0x0000000419047c20 */ /* 0x000fe20008400000 */
[----:B------:R-:W-:Y:S01]  /*15b0*/  ISETP.GE.AND P0, PT, R0, R21, PT ;  /* 0x000000150000720c */ /* 0x000fe20003f06270 */
[----:B------:R-:W-:Y:S01]  /*15c0*/  VIADD R21, R3, 0x17 ;  /* 0x0000001703157836 */ /* 0x000fe20000000000 */
[----:B------:R-:W-:Y:S01]  /*15d0*/  FSEL R23, R23, -INF , P4 ;  /* 0xff80000017177808 */ /* 0x000fe20002000000 */
[----:B------:R-:W-:Y:S01]  /*15e0*/  VIADD R57, R3, 0x1f ;  /* 0x0000001f03397836 */ /* 0x000fe20000000000 */
[----:B------:R-:W-:Y:S01]  /*15f0*/  FSEL R64, R64, -INF , P6 ;  /* 0xff80000040407808 */ /* 0x000fe20003000000 */
[----:B------:R-:W-:Y:S01]  /*1600*/  FMUL R72, R35, UR4 ;  /* 0x0000000423487c20 */ /* 0x000fe20008400000 */
[----:B------:R-:W-:Y:S01]  /*1610*/  ISETP.GE.AND P4, PT, R0, R21, PT ;  /* 0x000000150000720c */ /* 0x000fe20003f86270 */
[----:B------:R-:W0:Y:S01]  /*1620*/  @!P1 SYNCS.CCTL.IV [UR10+0x1000] ;  /* 0x00100000ff0099b1 */ /* 0x000e22000800000a */
[----:B------:R-:W-:Y:S01]  /*1630*/  FMNMX3 R21, R6, R23, R60, !PT ;  /* 0x0000001706157276 */ /* 0x000fe2000780003c */
[----:B------:R-:W-:Y:S01]  /*1640*/  NOP ;  /* 0x0000000000007918 */ /* 0x000fe20000000000 */
[----:B------:R-:W-:Y:S01]  /*1650*/  ISETP.GE.AND P6, PT, R0, R5, PT ;  /* 0x000000050000720c */ /* 0x000fe20003fc6270 */
[----:B------:R-:W-:Y:S01]  /*1660*/  FMUL R5, R26, UR4 ;  /* 0x000000041a057c20 */ /* 0x000fe20008400000 */
[----:B------:R-:W-:Y:S01]  /*1670*/  FMNMX3 R25, R21, R8, R7, !PT ;  /* 0x0000000815197276 */ /* 0x000fe20007800007 */
[----:B------:R-:W-:Y:S01]  /*1680*/  FMUL R21, R27, UR4 ;  /* 0x000000041b157c20 */ /* 0x000fe20008400000 */
[----:B------:R-:W-:-:S02]  /*1690*/  IADD3 R39, PT, PT, R3, 0x14, RZ ;  /* 0x0000001403277810 */ /* 0x000fc40007ffe0ff */
[----:B------:R-:W-:Y:S02]  /*16a0*/  FMNMX3 R25, R25, R10, R9, !PT ;  /* 0x0000000a19197276 */ /* 0x000fe40007800009 */
[C---:B------:R-:W-:Y:S01]  /*16b0*/  ISETP.GE.AND P5, PT, R0.reuse, R39, PT ;  /* 0x000000270000720c */ /* 0x040fe20003fa6270 */
[----:B------:R-:W-:Y:S01]  /*16c0*/  FMUL R39, R29, UR4 ;  /* 0x000000041d277c20 */ /* 0x000fe20008400000 */
[----:B------:R-:W-:Y:S01]  /*16d0*/  FMNMX3 R25, R25, R12, R11, !PT ;  /* 0x0000000c19197276 */ /* 0x000fe2000780000b */
[----:B------:R-:W2:Y:S01]  /*16e0*/  LDCU.64 UR4, c[0x0][0x3d0] ;  /* 0x00007a00ff0477ac */ /* 0x000ea20008000a00 */
[----:B------:R-:W-:Y:S02]  /*16f0*/  FSEL R28, R21, -INF , P4 ;  /* 0xff800000151c7808 */ /* 0x000fe40002000000 */
[----:B------:R-:W-:Y:S02]  /*1700*/  FMNMX3 R25, R25, R14, R13, !PT ;  /* 0x0000000e19197276 */ /* 0x000fe4000780000d */
[----:B------:R-:W-:-:S02]  /*1710*/  ISETP.GE.AND P4, PT, R0, R65, PT ;  /* 0x000000410000720c */ /* 0x000fc40003f86270 */
[----:B------:R-:W-:Y:S02]  /*1720*/  FMNMX3 R25, R25, R16, R15, !PT ;  /* 0x0000001019197276 */ /* 0x000fe4000780000f */
[----:B------:R-:W-:Y:S02]  /*1730*/  FSEL R33, R68, -INF , P4 ;  /* 0xff80000044217808 */ /* 0x000fe40002000000 */
[----:B------:R-:W-:Y:S02]  /*1740*/  FMNMX3 R26, R25, R18, R17, !PT ;  /* 0x00000012191a7276 */ /* 0x000fe40007800011 */
[----:B------:R-:W-:Y:S02]  /*1750*/  FSEL R25, R24, -INF , P5 ;  /* 0xff80000018197808 */ /* 0x000fe40002800000 */
[----:B------:R-:W-:Y:S02]  /*1760*/  FMNMX3 R27, R26, R20, R19, !PT ;  /* 0x000000141a1b7276 */ /* 0x000fe40007800013 */
[----:B------:R-:W-:Y:S01]  /*1770*/  FSEL R26, R4, -INF , P0 ;  /* 0xff800000041a7808 */ /* 0x000fe20000000000 */
[----:B--2---:R-:W-:Y:S01]  /*1780*/  UIMAD UR4, UR8, UR4, URZ ;  /* 0x00000004080472a4 */ /* 0x004fe2000f8e02ff */
[----:B------:R-:W-:-:S02]  /*1790*/  FMNMX3 R4, R27, R22, R62, !PT ;  /* 0x000000161b047276 */ /* 0x000fc4000780003e */
[----:B------:R-:W-:Y:S01]  /*17a0*/  ISETP.GE.AND P5, PT, R0, R71, PT ;  /* 0x000000470000720c */ /* 0x000fe20003fa6270 */
[----:B------:R-:W-:Y:S01]  /*17b0*/  USHF.L.U32 UR14, UR4, 0x1, URZ ;  /* 0x00000001040e7899 */ /* 0x000fe200080006ff */
[----:B------:R-:W-:Y:S02]  /*17c0*/  FSEL R27, R5, -INF , P6 ;  /* 0xff800000051b7808 */ /* 0x000fe40003000000 */
[----:B------:R-:W-:Y:S02]  /*17d0*/  FMNMX3 R4, R4, R64, R25, !PT ;  /* 0x0000004004047276 */ /* 0x000fe40007800019 */
[C---:B------:R-:W-:Y:S02]  /*17e0*/  ISETP.GE.AND P0, PT, R0.reuse, R69, PT ;  /* 0x000000450000720c */ /* 0x040fe40003f06270 */
[----:B------:R-:W-:Y:S02]  /*17f0*/  ISETP.GE.AND P6, PT, R0, R67, PT ;  /* 0x000000430000720c */ /* 0x000fe40003fc6270 */
[----:B------:R-:W-:-:S02]  /*1800*/  FSEL R29, R38, -INF , P5 ;  /* 0xff800000261d7808 */ /* 0x000fc40002800000 */
[----:B------:R-:W-:Y:S02]  /*1810*/  FMNMX3 R4, R4, R26, R27, !PT ;  /* 0x0000001a04047276 */ /* 0x000fe4000780001b */
[----:B------:R-:W-:Y:S02]  /*1820*/  ISETP.GE.AND P5, PT, R0, R63, PT ;  /* 0x0000003f0000720c */ /* 0x000fe40003fa6270 */
[----:B------:R-:W-:Y:S02]  /*1830*/  FSEL R31, R39, -INF , P0 ;  /* 0xff800000271f7808 */ /* 0x000fe40000000000 */
[----:B------:R-:W-:Y:S02]  /*1840*/  FSEL R30, R30, -INF , P6 ;  /* 0xff8000001e1e7808 */ /* 0x000fe40003000000 */
[----:B------:R-:W-:Y:S02]  /*1850*/  FMNMX3 R4, R4, R28, R29, !PT ;  /* 0x0000001c04047276 */ /* 0x000fe4000780001d */
[----:B------:R-:W-:-:S02]  /*1860*/  ISETP.GE.AND P0, PT, R0, R61, PT ;  /* 0x0000003d0000720c */ /* 0x000fc40003f06270 */
[----:B------:R-:W-:Y:S02]  /*1870*/  ISETP.GE.AND P6, PT, R0, R59, PT ;  /* 0x0000003b0000720c */ /* 0x000fe40003fc6270 */
[----:B------:R-:W-:Y:S02]  /*1880*/  FSEL R32, R32, -INF , P5 ;  /* 0xff80000020207808 */ /* 0x000fe40002800000 */
[----:B------:R-:W-:Y:S02]  /*1890*/  FMNMX3 R4, R4, R31, R30, !PT ;  /* 0x0000001f04047276 */ /* 0x000fe4000780001e */
[----:B------:R-:W-:Y:S02]  /*18a0*/  ISETP.GE.AND P4, PT, R0, R57, PT ;  /* 0x000000390000720c */ /* 0x000fe40003f86270 */
[----:B------:R-:W-:Y:S02]  /*18b0*/  FSEL R35, R70, -INF , P0 ;  /* 0xff80000046237808 */ /* 0x000fe40000000000 */
[----:B------:R-:W-:-:S02]  /*18c0*/  FSEL R34, R34, -INF , P6 ;  /* 0xff80000022227808 */ /* 0x000fc40003000000 */
[----:B------:R-:W-:Y:S02]  /*18d0*/  FMNMX3 R4, R4, R33, R32, !PT ;  /* 0x0000002104047276 */ /* 0x000fe40007800020 */
[----:B------:R-:W-:Y:S02]  /*18e0*/  FSEL R68, R72, -INF , P4 ;  /* 0xff80000048447808 */ /* 0x000fe40002000000 */
[----:B------:R-:W-:Y:S02]  /*18f0*/  FMNMX3 R5, R4, R35, R34, !PT ;  /* 0x0000002304057276 */ /* 0x000fe40007800022 */
[----:B------:R-:W-:Y:S02]  /*1900*/  SHF.R.U32.HI R24, RZ, 0x1, R37 ;  /* 0x00000001ff187819 */ /* 0x000fe40000011625 */
[----:B------:R-:W-:Y:S02]  /*1910*/  FMNMX R5, R68, R5, !PT ;  /* 0x0000000544057209 */ /* 0x000fe40007800000 */
[----:B------:R-:W-:-:S02]  /*1920*/  LOP3.LUT R24, R24, 0x30, RZ, 0xc0, !PT ;  /* 0x0000003018187812 */ /* 0x000fc400078ec0ff */
[C---:B------:R-:W-:Y:S01]  /*1930*/  LOP3.LUT R21, R37.reuse, 0x1f, RZ, 0xc0, !PT ;  /* 0x0000001f25157812 */ /* 0x040fe200078ec0ff */
[----:B------:R-:W2:Y:S01]  /*1940*/  SHFL.BFLY PT, R4, R5, 0x10, 0x1f ;  /* 0x0e001f0005047f89 */ /* 0x000ea200000e0000 */
[----:B------:R-:W-:Y:S02]  /*1950*/  LOP3.LUT R24, R24, 0xf, R37, 0xf8, !PT ;  /* 0x0000000f18187812 */ /* 0x000fe400078ef825 */
[----:B------:R-:W-:Y:S02]  /*1960*/  LOP3.LUT R72, R37, 0xff, RZ, 0xc0, !PT ;  /* 0x000000ff25487812 */ /* 0x000fe400078ec0ff */
[----:B------:R-:W-:Y:S01]  /*1970*/  ISETP.GE.U32.AND P4, PT, R21, 0x10, PT ;  /* 0x000000101500780c */ /* 0x000fe20003f86070 */
[----:B------:R-:W-:Y:S01]  /*1980*/  IMAD.SHL.U32 R39, R24, 0x8, RZ ;  /* 0x0000000818277824 */ /* 0x000fe200078e00ff */
[----:B------:R-:W-:Y:S02]  /*1990*/  SHF.R.U32.HI R38, RZ, 0x5, R72 ;  /* 0x00000005ff267819 */ /* 0x000fe40000011648 */
[----:B------:R-:W-:-:S02]  /*19a0*/  ISETP.GE.U32.AND P5, PT, R72, 0x80, PT ;  /* 0x000000804800780c */ /* 0x000fc40003fa6070 */
[----:B------:R-:W-:Y:S02]  /*19b0*/  LOP3.LUT R38, R39, 0x4, R38, 0xf8, !PT ;  /* 0x0000000427267812 */ /* 0x000fe400078ef826 */
[----:B------:R-:W-:Y:S02]  /*19c0*/  LEA R24, R72, UR10, 0x2 ;  /* 0x0000000a48187c11 */ /* 0x000fe4000f8e10ff */
[----:B------:R-:W-:Y:S02]  /*19d0*/  LOP3.LUT R21, R37, 0x7f, RZ, 0xc0, !PT ;  /* 0x0000007f25157812 */ /* 0x000fe400078ec0ff */
[----:B------:R-:W-:Y:S02]  /*19e0*/  PRMT R97, RZ, 0x7610, R97 ;  /* 0x00007610ff617816 */ /* 0x000fe40000000061 */
[----:B------:R-:W-:Y:S01]  /*19f0*/  PRMT R105, RZ, 0x7610, R105 ;  /* 0x00007610ff697816 */ /* 0x000fe20000000069 */
[----:B------:R-:W-:Y:S01]  /*1a00*/  IMAD R21, R21, UR5, RZ ;  /* 0x0000000515157c24 */ /* 0x000fe2000f8e02ff */
[----:B------:R-:W-:Y:S01]  /*1a10*/  UIMAD.WIDE UR4, UR4, 0x2, URZ ;  /* 0x00000002040478a5 */ /* 0x000fe2000f8e02ff */
[----:B--2---:R-:W-:-:S02]  /*1a20*/  FMNMX R75, R5, R4, !PT ;  /* 0x00000004054b7209 */ /* 0x004fc40007800000 */
[C---:B------:R-:W-:Y:S01]  /*1a30*/  IMAD.SHL.U32 R73, R21.reuse, 0x2, RZ ;  /* 0x0000000215497824 */ /* 0x040fe200078e00ff */
[----:B------:R-:W2:Y:S01]  /*1a40*/  LDC.64 R4, c[0x0][0x390] ;  /* 0x0000e400ff047b82 */ /* 0x000ea20000000a00 */
[----:B------:R-:W-:Y:S01]  /*1a50*/  IMAD.HI R70, R21, 0x2, RZ ;  /* 0x0000000215467827 */ /* 0x000fe200078e02ff */
[----:B0-----:R-:W-:Y:S06]  /*1a60*/  @!P4 STS [R38+UR10], R75 ;  /* 0x0000004b2600c988 */ /* 0x001fec000800080a */
[----:B------:R-:W-:Y:S01]  /*1a70*/  BAR.SYNC.DEFER_BLOCKING 0x0 ;  /* 0x0000000000007b1d */ /* 0x000fe20000010000 */
[----:B--2---:R-:W-:-:S04]  /*1a80*/  IADD3 R4, P0, P6, R73, UR14, R4 ;  /* 0x0000000e49047c10 */ /* 0x004fc8000fe1e004 */
[----:B------:R-:W-:Y:S02]  /*1a90*/  IADD3.X R5, PT, PT, R70, UR5, R5, P0, P6 ;  /* 0x0000000546057c10 */ /* 0x000fe400087ec405 */
[----:B------:R-:W-:Y:S01]  /*1aa0*/  LOP3.LUT P0, RZ, R37, 0x1, RZ, 0xc0, !PT ;  /* 0x0000000125ff7812 */ /* 0x000fe2000780c0ff */
[----:B------:R-:W0:Y:S03]  /*1ab0*/  @!P5 LDS R58, [R24] ;  /* 0x00000000183ad984 */ /* 0x000e260000000800 */
[----:B------:R-:W-:Y:S01]  /*1ac0*/  ISETP.LT.U32.AND P0, PT, R72, 0x80, !P0 ;  /* 0x000000804800780c */ /* 0x000fe20004701070 */
[----:B0-----:R-:W0:Y:S02]  /*1ad0*/  SHFL.BFLY PT, R77, R58, 0x1, 0x1f ;  /* 0x0c201f003a4d7f89 */ /* 0x001e2400000e0000 */
[----:B0-----:R-:W-:-:S10]  /*1ae0*/  FMNMX R77, R58, R77, !PT ;  /* 0x0000004d3a4d7209 */ /* 0x001fd40007800000 */
[----:B------:R-:W-:Y:S01]  /*1af0*/  @P0 STS [R24], R77 ;  /* 0x0000004d18000388 */ /* 0x000fe20000000800 */
[----:B------:R-:W-:Y:S06]  /*1b00*/  BAR.SYNC.DEFER_BLOCKING 0x0 ;  /* 0x0000000000007b1d */ /* 0x000fec0000010000 */
[----:B------:R-:W0:Y:S02]  /*1b10*/  LDS R21, [R39+UR10] ;  /* 0x0000000a27157984 */ /* 0x000e240008000800 */
[----:B0-----:R-:W-:-:S05]  /*1b20*/  FMNMX R21, R21, -INF , !PT ;  /* 0xff80000015157809 */ /* 0x001fca0007800000 */
[--C-:B------:R-:W-:Y:S01]  /*1b30*/  FADD R58, R8, -R21.reuse ;  /* 0x80000015083a7221 */ /* 0x100fe20000000000 */
[--C-:B------:R-:W-:Y:S01]  /*1b40*/  FADD R60, R60, -R21.reuse ;  /* 0x800000153c3c7221 */ /* 0x100fe20000000000 */
[--C-:B------:R-:W-:Y:S01]  /*1b50*/  FADD R6, R6, -R21.reuse ;  /* 0x8000001506067221 */ /* 0x100fe20000000000 */
[--C-:B------:R-:W-:Y:S01]  /*1b60*/  FADD R23, R23, -R21.reuse ;  /* 0x8000001517177221 */ /* 0x100fe20000000000 */
[----:B------:R-:W-:Y:S01]  /*1b70*/  FMUL R70, R58, 1.4426950216293334961 ;  /* 0x3fb8aa3b3a467820 */ /* 0x000fe20000400000 */
[--C-:B------:R-:W-:Y:S01]  /*1b80*/  FADD R58, R7, -R21.reuse ;  /* 0x80000015073a7221 */ /* 0x100fe20000000000 */
[----:B------:R-:W-:Y:S01]  /*1b90*/  FMUL R60, R60, 1.4426950216293334961 ;  /* 0x3fb8aa3b3c3c7820 */ /* 0x000fe20000400000 */
[----:B------:R-:W-:Y:S01]  /*1ba0*/  FMUL R6, R6, 1.4426950216293334961 ;  /* 0x3fb8aa3b06067820 */ /* 0x000fe20000400000 */
[----:B------:R-:W-:Y:S01]  /*1bb0*/  MUFU.EX2 R7, R70 ;  /* 0x0000004600077308 */ /* 0x000fe20000000800 */
[----:B------:R-:W-:Y:S01]  /*1bc0*/  FMUL R72, R58, 1.4426950216293334961 ;  /* 0x3fb8aa3b3a487820 */ /* 0x000fe20000400000 */
[--C-:B------:R-:W-:Y:S01]  /*1bd0*/  FADD R58, R10, -R21.reuse ;  /* 0x800000150a3a7221 */ /* 0x100fe20000000000 */
[----:B------:R-:W-:Y:S01]  /*1be0*/  FMUL R23, R23, 1.4426950216293334961 ;  /* 0x3fb8aa3b17177820 */ /* 0x000fe20000400000 */
[--C-:B------:R-:W-:Y:S01]  /*1bf0*/  FADD R62, R62, -R21.reuse ;  /* 0x800000153e3e7221 */ /* 0x100fe20000000000 */
[--C-:B------:R-:W-:Y:S01]  /*1c00*/  FADD R64, R64, -R21.reuse ;  /* 0x8000001540407221 */ /* 0x100fe20000000000 */
[----:B------:R-:W-:Y:S01]  /*1c10*/  FMUL R73, R58, 1.4426950216293334961 ;  /* 0x3fb8aa3b3a497820 */ /* 0x000fe20000400000 */
[--C-:B------:R-:W-:Y:S01]  /*1c20*/  FADD R58, R9, -R21.reuse ;  /* 0x80000015093a7221 */ /* 0x100fe20000000000 */
[----:B------:R0:W-:Y:S01]  /*1c30*/  MUFU.EX2 R8, R60 ;  /* 0x0000003c00087308 */ /* 0x0001e20000000800 */
[----:B------:R-:W-:Y:S01]  /*1c40*/  FMUL R64, R64, 1.4426950216293334961 ;  /* 0x3fb8aa3b40407820 */ /* 0x000fe20000400000 */
[--C-:B------:R-:W-:Y:S01]  /*1c50*/  FADD R68, R68, -R21.reuse ;  /* 0x8000001544447221 */ /* 0x100fe20000000000 */
[----:B------:R-:W-:Y:S01]  /*1c60*/  FMUL R74, R58, 1.4426950216293334961 ;  /* 0x3fb8aa3b3a4a7820 */ /* 0x000fe20000400000 */
[----:B------:R-:W-:-:S02]  /*1c70*/  FADD R58, R12, -R21 ;  /* 0x800000150c3a7221 */ /* 0x000fc40000000000 */
[----:B------:R-:W-:Y:S02]  /*1c80*/  FMUL R68, R68, 1.4426950216293334961 ;  /* 0x3fb8aa3b44447820 */ /* 0x000fe40000400000 */
[----:B------:R2:W-:Y:S01]  /*1c90*/  MUFU.EX2 R10, R72 ;  /* 0x00000048000a7308 */ /* 0x0005e20000000800 */
[----:B0-----:R-:W-:Y:S01]  /*1ca0*/  FMUL R60, R58, 1.4426950216293334961 ;  /* 0x3fb8aa3b3a3c7820 */ /* 0x001fe20000400000 */
[----:B------:R-:W-:-:S04]  /*1cb0*/  FADD R58, R11, -R21 ;  /* 0x800000150b3a7221 */ /* 0x000fc80000000000 */
[----:B------:R-:W-:Y:S01]  /*1cc0*/  FMUL R70, R58, 1.4426950216293334961 ;  /* 0x3fb8aa3b3a467820 */ /* 0x000fe20000400000 */
[--C-:B------:R-:W-:Y:S01]  /*1cd0*/  FADD R58, R14, -R21.reuse ;  /* 0x800000150e3a7221 */ /* 0x100fe20000000000 */
[----:B------:R0:W-:Y:S03]  /*1ce0*/  MUFU.EX2 R9, R73 ;  /* 0x0000004900097308 */ /* 0x0001e60000000800 */
[----:B--2---:R-:W-:Y:S01]  /*1cf0*/  FMUL R72, R58, 1.4426950216293334961 ;  /* 0x3fb8aa3b3a487820 */ /* 0x004fe20000400000 */
[----:B------:R-:W-:-:S04]  /*1d00*/  FADD R58, R13, -R21 ;  /* 0x800000150d3a7221 */ /* 0x000fc80000000000 */
[----:B------:R2:W-:Y:S01]  /*1d10*/  MUFU.EX2 R12, R74 ;  /* 0x0000004a000c7308 */ /* 0x0005e20000000800 */
[----:B0-----:R-:W-:Y:S01]  /*1d20*/  FMUL R73, R58, 1.4426950216293334961 ;  /* 0x3fb8aa3b3a497820 */ /* 0x001fe20000400000 */
[----:B------:R-:W-:-:S06]  /*1d30*/  FADD R58, R16, -R21 ;  /* 0x80000015103a7221 */ /* 0x000fcc0000000000 */
[----:B------:R-:W-:Y:S01]  /*1d40*/  MUFU.EX2 R6, R6 ;  /* 0x0000000600067308 */ /* 0x000fe20000000800 */
[----:B--2---:R-:W-:Y:S01]  /*1d50*/  FMUL R74, R58, 1.4426950216293334961 ;  /* 0x3fb8aa3b3a4a7820 */ /* 0x004fe20000400000 */
[----:B------:R-:W-:-:S06]  /*1d60*/  FADD R58, R15, -R21 ;  /* 0x800000150f3a7221 */ /* 0x000fcc0000000000 */
[----:B------:R-:W0:Y:S08]  /*1d70*/  MUFU.EX2 R23, R23 ;  /* 0x0000001700177308 */ /* 0x000e300000000800 */
[----:B------:R2:W3:Y:S08]  /*1d80*/  MUFU.EX2 R11, R60 ;  /* 0x0000003c000b7308 */ /* 0x0004f00000000800 */
[----:B------:R4:W1:Y:S01]  /*1d90*/  MUFU.EX2 R14, R70 ;  /* 0x00000046000e7308 */ /* 0x0008620000000800 */
[----:B--2---:R-:W-:Y:S01]  /*1da0*/  FMUL R60, R58, 1.4426950216293334961 ;  /* 0x3fb8aa3b3a3c7820 */ /* 0x004fe20000400000 */
[----:B------:R-:W-:Y:S01]  /*1db0*/  FADD R58, R18, -R21 ;  /* 0x80000015123a7221 */ /* 0x000fe20000000000 */
[----:B0-----:R-:W-:-:S05]  /*1dc0*/  FADD R75, R6, R23 ;  /* 0x00000017064b7221 */ /* 0x001fca0000000000 */
[----:B------:R0:W2:Y:S01]  /*1dd0*/  MUFU.EX2 R13, R72 ;  /* 0x00000048000d7308 */ /* 0x0000a20000000800 */
[----:B----4-:R-:W-:Y:S01]  /*1de0*/  FMUL R70, R58, 1.4426950216293334961 ;  /* 0x3fb8aa3b3a467820 */ /* 0x010fe20000400000 */
[----:B------:R-:W-:-:S06]  /*1df0*/  FADD R58, R17, -R21 ;  /* 0x80000015113a7221 */ /* 0x000fcc0000000000 */
[----:B------:R4:W1:Y:S01]  /*1e00*/  MUFU.EX2 R16, R73 ;  /* 0x0000004900107308 */ /* 0x0008620000000800 */
[----:B0-----:R-:W-:Y:S01]  /*1e10*/  FMUL R72, R58, 1.4426950216293334961 ;  /* 0x3fb8aa3b3a487820 */ /* 0x001fe20000400000 */
[----:B------:R-:W-:-:S06]  /*1e20*/  FADD R58, R20, -R21 ;  /* 0x80000015143a7221 */ /* 0x000fcc0000000000 */
[----:B------:R0:W-:Y:S01]  /*1e30*/  MUFU.EX2 R18, R60 ;  /* 0x0000003c00127308 */ /* 0x0001e20000000800 */
[----:B----4-:R-:W-:Y:S01]  /*1e40*/  FMUL R73, R58, 1.4426950216293334961 ;  /* 0x3fb8aa3b3a497820 */ /* 0x010fe20000400000 */
[----:B------:R-:W-:-:S06]  /*1e50*/  FADD R58, R19, -R21 ;  /* 0x80000015133a7221 */ /* 0x000fcc0000000000 */
[----:B------:R4:W-:Y:S01]  /*1e60*/  MUFU.EX2 R19, R73 ;  /* 0x0000004900137308 */ /* 0x0009e20000000800 */
[----:B0-----:R-:W-:Y:S01]  /*1e70*/  FMUL R60, R62, 1.4426950216293334961 ;  /* 0x3fb8aa3b3e3c7820 */ /* 0x001fe20000400000 */
[----:B------:R-:W-:-:S06]  /*1e80*/  FADD R62, R8, R75 ;  /* 0x0000004b083e7221 */ /* 0x000fcc0000000000 */
[----:B------:R0:W-:Y:S01]  /*1e90*/  MUFU.EX2 R17, R70 ;  /* 0x0000004600117308 */ /* 0x0001e20000000800 */
[----:B----4-:R-:W-:-:S07]  /*1ea0*/  FADD R73, R7, R62 ;  /* 0x0000003e07497221 */ /* 0x010fce0000000000 */
[----:B------:R4:W-:Y:S01]  /*1eb0*/  MUFU.EX2 R20, R72 ;  /* 0x0000004800147308 */ /* 0x0009e20000000800 */
[----:B0-----:R-:W-:-:S04]  /*1ec0*/  FADD R70, R10, R73 ;  /* 0x000000490a467221 */ /* 0x001fc80000000000 */
[----:B------:R-:W-:-:S03]  /*1ed0*/  FADD R73, R9, R70 ;  /* 0x0000004609497221 */ /* 0x000fc60000000000 */
[----:B------:R0:W2:Y:S01]  /*1ee0*/  MUFU.EX2 R15, R74 ;  /* 0x0000004a000f7308 */ /* 0x0000a20000000800 */
[----:B----4-:R-:W-:-:S04]  /*1ef0*/  FADD R72, R12, R73 ;  /* 0x000000490c487221 */ /* 0x010fc80000000000 */
[----:B---3--:R-:W-:-:S03]  /*1f00*/  FADD R73, R11, R72 ;  /* 0x000000480b497221 */ /* 0x008fc60000000000 */
[----:B------:R-:W-:Y:S01]  /*1f10*/  MUFU.EX2 R60, R60 ;  /* 0x0000003c003c7308 */ /* 0x000fe20000000800 */
[----:B-1----:R-:W-:Y:S01]  /*1f20*/  FADD R72, R14, R73 ;  /* 0x000000490e487221 */ /* 0x002fe20000000000 */
[----:B0-----:R-:W-:Y:S01]  /*1f30*/  FMUL R74, R58, 1.4426950216293334961 ;  /* 0x3fb8aa3b3a4a7820 */ /* 0x001fe20000400000 */
[--C-:B------:R-:W-:Y:S02]  /*1f40*/  FADD R58, R22, -R21.reuse ;  /* 0x80000015163a7221 */ /* 0x100fe40000000000 */
[----:B--2---:R-:W-:Y:S02]  /*1f50*/  FADD R73, R13, R72 ;  /* 0x000000480d497221 */ /* 0x004fe40000000000 */
[----:B------:R-:W-:Y:S01]  /*1f60*/  FMUL R89, R58, 1.4426950216293334961 ;  /* 0x3fb8aa3b3a597820 */ /* 0x000fe20000400000 */
[----:B------:R-:W-:Y:S01]  /*1f70*/  FADD R58, R25, -R21 ;  /* 0x80000015193a7221 */ /* 0x000fe20000000000 */
[----:B------:R-:W-:Y:S01]  /*1f80*/  FADD R72, R16, R73 ;  /* 0x0000004910487221 */ /* 0x000fe20000000000 */
[----:B------:R-:W0:Y:S02]  /*1f90*/  MUFU.EX2 R22, R74 ;  /* 0x0000004a00167308 */ /* 0x000e240000000800 */
[----:B------:R-:W-:Y:S01]  /*1fa0*/  FMUL R62, R58, 1.4426950216293334961 ;  /* 0x3fb8aa3b3a3e7820 */ /* 0x000fe20000400000 */
[----:B------:R-:W-:Y:S01]  /*1fb0*/  FADD R73, R15, R72 ;  /* 0x000000480f497221 */ /* 0x000fe20000000000 */
[----:B------:R-:W-:-:S03]  /*1fc0*/  FADD R58, R26, -R21 ;  /* 0x800000151a3a7221 */ /* 0x000fc60000000000 */
[----:B------:R-:W-:Y:S01]  /*1fd0*/  FADD R72, R18, R73 ;  /* 0x0000004912487221 */ /* 0x000fe20000000000 */
[----:B------:R-:W1:Y:S01]  /*1fe0*/  MUFU.EX2 R89, R89 ;  /* 0x0000005900597308 */ /* 0x000e620000000800 */
[----:B------:R-:W-:Y:S01]  /*1ff0*/  FMUL R70, R58, 1.4426950216293334961 ;  /* 0x3fb8aa3b3a467820 */ /* 0x000fe20000400000 */
[----:B------:R-:W-:Y:S01]  /*2000*/  FADD R58, R27, -R21 ;  /* 0x800000151b3a7221 */ /* 0x000fe20000000000 */
[----:B------:R-:W-:-:S04]  /*2010*/  FADD R73, R17, R72 ;  /* 0x0000004811497221 */ /* 0x000fc80000000000 */
[----:B------:R-:W-:Y:S01]  /*2020*/  FADD R72, R20, R73 ;  /* 0x0000004914487221 */ /* 0x000fe20000000000 */
[----:B------:R2:W3:Y:S03]  /*2030*/  MUFU.EX2 R25, R64 ;  /* 0x0000004000197308 */ /* 0x0004e60000000800 */
[----:B------:R-:W-:-:S04]  /*2040*/  FADD R73, R19, R72 ;  /* 0x0000004813497221 */ /* 0x000fc80000000000 */
[----:B0-----:R-:W-:Y:S01]  /*2050*/  FADD R72, R22, R73 ;  /* 0x0000004916487221 */ /* 0x001fe20000000000 */
[----:B------:R0:W4:Y:S01]  /*2060*/  MUFU.EX2 R26, R62 ;  /* 0x0000003e001a7308 */ /* 0x0001220000000800 */
[----:B--2---:R-:W-:Y:S01]  /*2070*/  FMUL R64, R58, 1.4426950216293334961 ;  /* 0x3fb8aa3b3a407820 */ /* 0x004fe20000400000 */
[----:B------:R-:W-:Y:S01]  /*2080*/  FADD R58, R28, -R21 ;  /* 0x800000151c3a7221 */ /* 0x000fe20000000000 */
[----:B-1----:R-:W-:-:S04]  /*2090*/  FADD R73, R89, R72 ;  /* 0x0000004859497221 */ /* 0x002fc80000000000 */
[----:B------:R-:W-:Y:S01]  /*20a0*/  FADD R72, R60, R73 ;  /* 0x000000493c487221 */ /* 0x000fe20000000000 */
[----:B------:R1:W2:Y:S01]  /*20b0*/  MUFU.EX2 R27, R70 ;  /* 0x00000046001b7308 */ /* 0x0002a20000000800 */
[----:B0-----:R-:W-:Y:S01]  /*20c0*/  FMUL R62, R58, 1.4426950216293334961 ;  /* 0x3fb8aa3b3a3e7820 */ /* 0x001fe20000400000 */
[----:B------:R-:W-:Y:S01]  /*20d0*/  FADD R58, R29, -R21 ;  /* 0x800000151d3a7221 */ /* 0x000fe20000000000 */
[----:B---3--:R-:W-:-:S05]  /*20e0*/  FADD R73, R25, R72 ;  /* 0x0000004819497221 */ /* 0x008fca0000000000 */
[----:B------:R0:W3:Y:S01]  /*20f0*/  MUFU.EX2 R28, R64 ;  /* 0x00000040001c7308 */ /* 0x0000e20000000800 */
[----:B-1----:R-:W-:Y:S01]  /*2100*/  FMUL R70, R58, 1.4426950216293334961 ;  /* 0x3fb8aa3b3a467820 */ /* 0x002fe20000400000 */
[----:B------:R-:W-:Y:S01]  /*2110*/  FADD R58, R31, -R21 ;  /* 0x800000151f3a7221 */ /* 0x000fe20000000000 */
[----:B----4-:R-:W-:-:S05]  /*2120*/  FADD R72, R26, R73 ;  /* 0x000000491a487221 */ /* 0x010fca0000000000 */
[----:B------:R1:W4:Y:S01]  /*2130*/  MUFU.EX2 R29, R62 ;  /* 0x0000003e001d7308 */ /* 0x0003220000000800 */
[----:B0-----:R-:W-:Y:S01]  /*2140*/  FMUL R64, R58, 1.4426950216293334961 ;  /* 0x3fb8aa3b3a407820 */ /* 0x001fe20000400000 */
[----:B------:R-:W-:Y:S01]  /*2150*/  FADD R58, R30, -R21 ;  /* 0x800000151e3a7221 */ /* 0x000fe20000000000 */
[----:B--2---:R-:W-:-:S05]  /*2160*/  FADD R73, R27, R72 ;  /* 0x000000481b497221 */ /* 0x004fca0000000000 */
[----:B------:R0:W2:Y:S01]  /*2170*/  MUFU.EX2 R31, R70 ;  /* 0x00000046001f7308 */ /* 0x0000a20000000800 */
[----:B-1----:R-:W-:Y:S01]  /*2180*/  FMUL R62, R58, 1.4426950216293334961 ;  /* 0x3fb8aa3b3a3e7820 */ /* 0x002fe20000400000 */
[----:B------:R-:W-:-:S06]  /*2190*/  FADD R58, R33, -R21 ;  /* 0x80000015213a7221 */ /* 0x000fcc0000000000 */
[----:B------:R1:W2:Y:S01]  /*21a0*/  MUFU.EX2 R30, R64 ;  /* 0x00000040001e7308 */ /* 0x0002a20000000800 */
[----:B0-----:R-:W-:Y:S01]  /*21b0*/  FMUL R70, R58, 1.4426950216293334961 ;  /* 0x3fb8aa3b3a467820 */ /* 0x001fe20000400000 */
[----:B------:R-:W-:-:S06]  /*21c0*/  FADD R58, R32, -R21 ;  /* 0x80000015203a7221 */ /* 0x000fcc0000000000 */
[----:B------:R3:W0:Y:S01]  /*21d0*/  MUFU.EX2 R33, R62 ;  /* 0x0000003e00217308 */ /* 0x0006220000000800 */
[----:B-1----:R-:W-:Y:S01]  /*21e0*/  FMUL R64, R58, 1.4426950216293334961 ;  /* 0x3fb8aa3b3a407820 */ /* 0x002fe20000400000 */
[----:B------:R-:W-:-:S04]  /*21f0*/  FADD R58, R35, -R21 ;  /* 0x80000015233a7221 */ /* 0x000fc80000000000 */
[----:B------:R-:W-:Y:S01]  /*2200*/  FMUL R72, R58, 1.4426950216293334961 ;  /* 0x3fb8aa3b3a487820 */ /* 0x000fe20000400000 */
[----:B------:R-:W-:Y:S01]  /*2210*/  FADD R58, R34, -R21 ;  /* 0x80000015223a7221 */ /* 0x000fe20000000000 */
[----:B------:R-:W1:Y:S01]  /*2220*/  MUFU.EX2 R32, R70 ;  /* 0x0000004600207308 */ /* 0x000e620000000800 */
[----:B---3--:R-:W-:Y:S02]  /*2230*/  FADD R62, R28, R73 ;  /* 0x000000491c3e7221 */ /* 0x008fe40000000000 */
[----:B------:R-:W-:Y:S02]  /*2240*/  FMUL R58, R58, 1.4426950216293334961 ;  /* 0x3fb8aa3b3a3a7820 */ /* 0x000fe40000400000 */
[----:B----4-:R-:W-:-:S03]  /*2250*/  FADD R62, R29, R62 ;  /* 0x0000003e1d3e7221 */ /* 0x010fc60000000000 */
[----:B------:R3:W4:Y:S01]  /*2260*/  MUFU.EX2 R35, R64 ;  /* 0x0000004000237308 */ /* 0x0007220000000800 */
[----:B--2---:R-:W-:-:S07]  /*2270*/  FADD R73, R31, R62 ;  /* 0x0000003e1f497221 */ /* 0x004fce0000000000 */
[----:B------:R-:W2:Y:S01]  /*2280*/  MUFU.EX2 R34, R72 ;  /* 0x0000004800227308 */ /* 0x000ea20000000800 */
[----:B---3--:R-:W-:-:S04]  /*2290*/  FADD R64, R30, R73 ;  /* 0x000000491e407221 */ /* 0x008fc80000000000 */
[----:B0-----:R-:W-:-:S03]  /*22a0*/  FADD R73, R33, R64 ;  /* 0x0000004021497221 */ /* 0x001fc60000000000 */
[----:B------:R0:W3:Y:S01]  /*22b0*/  MUFU.EX2 R62, R58 ;  /* 0x0000003a003e7308 */ /* 0x0000e20000000800 */
[----:B-1----:R-:W-:-:S04]  /*22c0*/  FADD R64, R32, R73 ;  /* 0x0000004920407221 */ /* 0x002fc80000000000 */
[----:B----4-:R-:W-:-:S03]  /*22d0*/  FADD R73, R35, R64 ;  /* 0x0000004023497221 */ /* 0x010fc60000000000 */
[----:B------:R-:W1:Y:S01]  /*22e0*/  MUFU.EX2 R91, R68 ;  /* 0x00000044005b7308 */ /* 0x000e620000000800 */
[----:B--2---:R-:W-:Y:S01]  /*22f0*/  FADD R73, R34, R73 ;  /* 0x0000004922497221 */ /* 0x004fe20000000000 */
[----:B0-----:R-:W-:-:S04]  /*2300*/  SHF.R.U32.HI R58, RZ, 0x7, R37 ;  /* 0x00000007ff3a7819 */ /* 0x001fc80000011625 */
[----:B------:R-:W-:Y:S01]  /*2310*/  SGXT.U32 R58, R58, 0x1 ;  /* 0x000000013a3a781a */ /* 0x000fe20000000000 */
[----:B---3--:R-:W-:-:S04]  /*2320*/  FADD R64, R62, R73 ;  /* 0x000000493e407221 */ /* 0x008fc80000000000 */
[----:B------:R-:W-:Y:S01]  /*2330*/  IMAD R58, R58, R93, RZ ;  /* 0x0000005d3a3a7224 */ /* 0x000fe200078e02ff */
[----:B------:R-:W-:Y:S04]  /*2340*/  BAR.SYNC.DEFER_BLOCKING 0x0 ;  /* 0x0000000000007b1d */ /* 0x000fe80000010000 */
[----:B------:R-:W-:Y:S01]  /*2350*/  LEA R86, P6, R58, R4, 0x1 ;  /* 0x000000043a567211 */ /* 0x000fe200078c08ff */
[----:B-1----:R-:W-:-:S03]  /*2360*/  FADD R64, R91, R64 ;  /* 0x000000405b407221 */ /* 0x002fc60000000000 */
[----:B------:R-:W-:Y:S02]  /*2370*/  LEA.HI.X.SX32 R87, R58, R5, 0x1, P6 ;  /* 0x000000053a577211 */ /* 0x000fe400030f0eff */
[----:B------:R-:W0:Y:S02]  /*2380*/  SHFL.BFLY PT, R73, R64, 0x10, 0x1f ;  /* 0x0e001f0040497f89 */ /* 0x000e2400000e0000 */
[----:B0-----:R-:W-:Y:S01]  /*2390*/  FADD R73, R64, R73 ;  /* 0x0000004940497221 */ /* 0x001fe20000000000 */
[----:B------:R-:W-:-:S04]  /*23a0*/  IMAD R64, R93, 0x2, R58 ;  /* 0x000000025d407824 */ /* 0x000fc800078e023a */
[----:B------:R-:W-:Y:S01]  /*23b0*/  @!P4 STS [R38+UR10], R73 ;  /* 0x000000492600c988 */ /* 0x000fe2000800080a */
[----:B------:R-:W-:Y:S01]  /*23c0*/  LEA R68, R93, R64, 0x1 ;  /* 0x000000405d447211 */ /* 0x000fe200078e08ff */
[----:B------:R-:W-:Y:S01]  /*23d0*/  BAR.SYNC.DEFER_BLOCKING 0x0 ;  /* 0x0000000000007b1d */ /* 0x000fe20000010000 */
[----:B------:R-:W-:-:S03]  /*23e0*/  LEA R84, P6, R64, R4, 0x1 ;  /* 0x0000000440547211 */ /* 0x000fc600078c08ff */
[C---:B------:R-:W-:Y:S01]  /*23f0*/  IMAD R70, R93.reuse, 0x2, R68 ;  /* 0x000000025d467824 */ /* 0x040fe200078e0244 */
[----:B------:R-:W-:Y:S01]  /*2400*/  LEA.HI.X.SX32 R85, R64, R5, 0x1, P6 ;  /* 0x0000000540557211 */ /* 0x000fe200030f0eff */
[----:B------:R-:W0:Y:S04]  /*2410*/  @!P5 LDS R56, [R24] ;  /* 0x000000001838d984 */ /* 0x000e280000000800 */
[----:B0-----:R-:W0:Y:S02]  /*2420*/  SHFL.BFLY PT, R75, R56, 0x1, 0x1f ;  /* 0x0c201f00384b7f89 */ /* 0x001e2400000e0000 */
[----:B0-----:R-:W-:Y:S01]  /*2430*/  FADD R75, R56, R75 ;  /* 0x0000004b384b7221 */ /* 0x001fe20000000000 */
[----:B------:R-:W-:-:S04]  /*2440*/  IMAD R56, R93, 0x2, R70 ;  /* 0x000000025d387824 */ /* 0x000fc800078e0246 */
[----:B------:R0:W-:Y:S01]  /*2450*/  @P0 STS [R24], R75 ;  /* 0x0000004b18000388 */ /* 0x0001e20000000800 */
[----:B------:R-:W-:Y:S01]  /*2460*/  BAR.SYNC.DEFER_BLOCKING 0x0 ;  /* 0x0000000000007b1d */ /* 0x000fe20000010000 */
[----:B------:R-:W-:Y:S01]  /*2470*/  LEA R80, P6, R56, R4, 0x1 ;  /* 0x0000000438507211 */ /* 0x000fe200078c08ff */
[----:B------:R-:W-:-:S03]  /*2480*/  IMAD R58, R93, 0x2, R56 ;  /* 0x000000025d3a7824 */ /* 0x000fc600078e0238 */
[----:B------:R-:W-:Y:S02]  /*2490*/  LEA.HI.X.SX32 R81, R56, R5, 0x1, P6 ;  /* 0x0000000538517211 */ /* 0x000fe400030f0eff */
[----:B------:R-:W-:-:S04]  /*24a0*/  LEA R78, P6, R58, R4, 0x1 ;  /* 0x000000043a4e7211 */ /* 0x000fc800078c08ff */
[----:B------:R-:W-:Y:S01]  /*24b0*/  LEA.HI.X.SX32 R79, R58, R5, 0x1, P6 ;  /* 0x000000053a4f7211 */ /* 0x000fe200030f0eff */
[----:B------:R-:W2:Y:S04]  /*24c0*/  @P2 LDG.E.U16 R95, desc[UR28][R86.64] ;  /* 0x0000001c565f2981 */ /* 0x000ea8000c1e1500 */
[----:B------:R-:W3:Y:S04]  /*24d0*/  @P2 LDG.E.U16 R103, desc[UR28][R80.64] ;  /* 0x0000001c50672981 */ /* 0x000ee8000c1e1500 */
[----:B------:R-:W4:Y:S04]  /*24e0*/  @P2 LDG.E.U16 R97, desc[UR28][R84.64] ;  /* 0x0000001c54612981 */ /* 0x000f28000c1e1500 */
[----:B------:R-:W4:Y:S01]  /*24f0*/  @P2 LDG.E.U16 R105, desc[UR28][R78.64] ;  /* 0x0000001c4e692981 */ /* 0x000f22000c1e1500 */
[----:B------:R-:W-:Y:S01]  /*2500*/  LEA R82, P6, R68, R4, 0x1 ;  /* 0x0000000444527211 */ /* 0x000fe200078c08ff */
[----:B------:R-:W-:Y:S01]  /*2510*/  IMAD R58, R93, 0x2, R58 ;  /* 0x000000025d3a7824 */ /* 0x000fe200078e023a */
[----:B------:R-:W-:-:S02]  /*2520*/  PRMT R99, RZ, 0x7610, R99 ;  /* 0x00007610ff637816 */ /* 0x000fc40000000063 */
[-C--:B------:R-:W-:Y:S02]  /*2530*/  LEA.HI.X.SX32 R83, R68, R5.reuse, 0x1, P6 ;  /* 0x0000000544537211 */ /* 0x080fe400030f0eff */
[C---:B------:R-:W-:Y:S02]  /*2540*/  LEA R76, P6, R70.reuse, R4, 0x1 ;  /* 0x00000004464c7211 */ /* 0x040fe400078c08ff */
[----:B0-----:R-:W-:Y:S01]  /*2550*/  LEA R24, R93, R58, 0x1 ;  /* 0x0000003a5d187211 */ /* 0x001fe200078e08ff */
[----:B------:R0:W5:Y:S01]  /*2560*/  @P2 LDG.E.U16 R99, desc[UR28][R82.64] ;  /* 0x0000001c52632981 */ /* 0x000162000c1e1500 */
[----:B------:R-:W-:Y:S02]  /*2570*/  LEA.HI.X.SX32 R77, R70, R5, 0x1, P6 ;  /* 0x00000005464d7211 */ /* 0x000fe400030f0eff */
[----:B------:R-:W-:Y:S01]  /*2580*/  LEA R74, P6, R58, R4, 0x1 ;  /* 0x000000043a4a7211 */ /* 0x000fe200078c08ff */
[----:B------:R0:W1:Y:S01]  /*2590*/  LDS R93, [R39+UR10] ;  /* 0x0000000a275d7984 */ /* 0x0000620008000800 */
[----:B------:R-:W-:-:S02]  /*25a0*/  PRMT R101, RZ, 0x7610, R101 ;  /* 0x00007610ff657816 */ /* 0x000fc40000000065 */
[-C--:B------:R-:W-:Y:S02]  /*25b0*/  LEA.HI.X.SX32 R75, R58, R5.reuse, 0x1, P6 ;  /* 0x000000053a4b7211 */ /* 0x080fe400030f0eff */
[C---:B------:R-:W-:Y:S02]  /*25c0*/  LEA R72, P6, R24.reuse, R4, 0x1 ;  /* 0x0000000418487211 */ /* 0x040fe400078c08ff */
[----:B------:R-:W-:Y:S01]  /*25d0*/  PRMT R107, RZ, 0x7610, R107 ;  /* 0x00007610ff6b7816 */ /* 0x000fe2000000006b */
[----:B------:R0:W5:Y:S01]  /*25e0*/  @P2 LDG.E.U16 R101, desc[UR28][R76.64] ;  /* 0x0000001c4c652981 */ /* 0x000162000c1e1500 */
[----:B------:R-:W-:Y:S02]  /*25f0*/  PRMT R109, RZ, 0x7610, R109 ;  /* 0x00007610ff6d7816 */ /* 0x000fe4000000006d */
[----:B------:R-:W-:Y:S02]  /*2600*/  LEA.HI.X.SX32 R73, R24, R5, 0x1, P6 ;  /* 0x0000000518497211 */ /* 0x000fe400030f0eff */
[----:B------:R0:W5:Y:S01]  /*2610*/  @P2 LDG.E.U16 R107, desc[UR28][R74.64] ;  /* 0x0000001c4a6b2981 */ /* 0x000162000c1e1500 */
[----:B------:R-:W-:-:S03]  /*2620*/  LOP3.LUT R4, R37, 0x3f, RZ, 0xc0, !PT ;  /* 0x0000003f25047812 */ /* 0x000fc600078ec0ff */
[----:B------:R0:W5:Y:S01]  /*2630*/  @P2 LDG.E.U16 R109, desc[UR28][R72.64] ;  /* 0x0000001c486d2981 */ /* 0x000162000c1e1500 */
[----:B------:R-:W-:Y:S01]  /*2640*/  BAR.SYNC.DEFER_BLOCKING 0x0 ;  /* 0x0000000000007b1d */ /* 0x000fe20000010000 */
[----:B------:R-:W-:Y:S01]  /*2650*/  ISETP.NE.U32.AND P6, PT, R66, RZ, PT ;  /* 0x000000ff4200720c */ /* 0x000fe20003fc5070 */
[----:B------:R-:W-:-:S03]  /*2660*/  IMAD.SHL.U32 R4, R4, 0x2, RZ ;  /* 0x0000000204047824 */ /* 0x000fc600078e00ff */
[----:B------:R-:W-:-:S04]  /*2670*/  SEL R5, RZ, 0x90, !P6 ;  /* 0x00000090ff057807 */ /* 0x000fc80007000000 */
[----:B------:R-:W-:Y:S02]  /*2680*/  LOP3.LUT R4, R5, R4, RZ, 0x3c, !PT ;  /* 0x0000000405047212 */ /* 0x000fe400078e3cff */
[----:B------:R-:W-:Y:S01]  /*2690*/  LOP3.LUT R5, R37, 0x40, RZ, 0xc0, !PT ;  /* 0x0000004025057812 */ /* 0x000fe200078ec0ff */
[----:B------:R-:W-:-:S04]  /*26a0*/  UIADD3 UR14, UPT, UPT, UR9, 0x10, URZ ;  /* 0x00000010090e7890 */ /* 0x000fc8000fffe0ff */
[----:B------:R-:W-:Y:S01]  /*26b0*/  IMAD R56, R5, 0x20, R4 ;  /* 0x0000002005387824 */ /* 0x000fe200078e0204 */
[----:B------:R-:W-:-:S04]  /*26c0*/  UIADD3 UR15, UPT, UPT, UR18, UR14, URZ ;  /* 0x0000000e120f7290 */ /* 0x000fc8000fffe0ff */
[----:B------:R-:W-:Y:S01]  /*26d0*/  LOP3.LUT R58, R56, 0x20, RZ, 0x3c, !PT ;  /* 0x00000020383a7812 */ /* 0x000fe200078e3cff */
[----:B------:R-:W-:Y:S01]  /*26e0*/  ULEA UR15, UR19, UR15, 0x3 ;  /* 0x0000000f130f7291 */ /* 0x000fe2000f8e18ff */
[----:B------:R-:W-:Y:S02]  /*26f0*/  F2FP.BF16.F32.PACK_AB R5, R7, R8 ;  /* 0x000000080705723e */ /* 0x000fe400000010ff */
[----:B------:R-:W-:Y:S02]  /*2700*/  F2FP.BF16.F32.PACK_AB R4, R23, R6 ;  /* 0x000000061704723e */ /* 0x000fe400000010ff */
[----:B------:R-:W-:Y:S02]  /*2710*/  F2FP.BF16.F32.PACK_AB R7, R11, R12 ;  /* 0x0000000c0b07723e */ /* 0x000fe400000010ff */
[----:B------:R-:W-:Y:S02]  /*2720*/  F2FP.BF16.F32.PACK_AB R6, R9, R10 ;  /* 0x0000000a0906723e */ /* 0x000fe400000010ff */
[----:B------:R-:W-:-:S02]  /*2730*/  F2FP.BF16.F32.PACK_AB R8, R13, R14 ;  /* 0x0000000e0d08723e */ /* 0x000fc400000010ff */
[----:B------:R-:W-:Y:S01]  /*2740*/  F2FP.BF16.F32.PACK_AB R11, R19, R20 ;  /* 0x00000014130b723e */ /* 0x000fe200000010ff */
[----:B------:R-:W-:Y:S01]  /*2750*/  FADD R20, -R21, -INF ;  /* 0xff80000015147421 */ /* 0x000fe20000000100 */
[----:B------:R-:W-:Y:S02]  /*2760*/  F2FP.BF16.F32.PACK_AB R9, R15, R16 ;  /* 0x000000100f09723e */ /* 0x000fe400000010ff */
[----:B------:R-:W-:Y:S02]  /*2770*/  F2FP.BF16.F32.PACK_AB R10, R17, R18 ;  /* 0x00000012110a723e */ /* 0x000fe400000010ff */
[----:B------:R-:W-:Y:S02]  /*2780*/  F2FP.BF16.F32.PACK_AB R13, R25, R60 ;  /* 0x0000003c190d723e */ /* 0x000fe400000010ff */
[----:B------:R-:W-:Y:S02]  /*2790*/  F2FP.BF16.F32.PACK_AB R19, R91, R62 ;  /* 0x0000003e5b13723e */ /* 0x000fe400000010ff */
[----:B------:R-:W-:-:S02]  /*27a0*/  F2FP.BF16.F32.PACK_AB R12, R89, R22 ;  /* 0x00000016590c723e */ /* 0x000fc400000010ff */
[----:B------:R-:W-:Y:S02]  /*27b0*/  F2FP.BF16.F32.PACK_AB R14, R27, R26 ;  /* 0x0000001a1b0e723e */ /* 0x000fe400000010ff */
[----:B------:R-:W-:Y:S02]  /*27c0*/  F2FP.BF16.F32.PACK_AB R15, R29, R28 ;  /* 0x0000001c1d0f723e */ /* 0x000fe400000010ff */
[----:B------:R-:W-:Y:S02]  /*27d0*/  F2FP.BF16.F32.PACK_AB R16, R30, R31 ;  /* 0x0000001f1e10723e */ /* 0x000fe400000010ff */
[----:B------:R-:W-:Y:S02]  /*27e0*/  F2FP.BF16.F32.PACK_AB R17, R32, R33 ;  /* 0x000000212011723e */ /* 0x000fe400000010ff */
[----:B------:R-:W-:Y:S02]  /*27f0*/  F2FP.BF16.F32.PACK_AB R18, R34, R35 ;  /* 0x000000232212723e */ /* 0x000fe400000010ff */
[----:B------:R-:W-:-:S02]  /*2800*/  LOP3.LUT R60, R56, 0x40, RZ, 0x3c, !PT ;  /* 0x00000040383c7812 */ /* 0x000fc400078e3cff */
[----:B------:R-:W-:Y:S01]  /*2810*/  LOP3.LUT R62, R56, 0x60, RZ, 0x3c, !PT ;  /* 0x00000060383e7812 */ /* 0x000fe200078e3cff */
[----:B--2---:R0:W-:Y:S04]  /*2820*/  STS.U16 [R56+UR10], R95 ;  /* 0x0000005f38007988 */ /* 0x0041e8000800040a */
[----:B---3--:R0:W-:Y:S04]  /*2830*/  STS.U16 [R56+UR10+0x400], R103 ;  /* 0x0004006738007988 */ /* 0x0081e8000800040a */
[----:B----4-:R0:W-:Y:S04]  /*2840*/  STS.U16 [R58+UR10+0x100], R97 ;  /* 0x000100613a007988 */ /* 0x0101e8000800040a */
[----:B------:R0:W-:Y:S01]  /*2850*/  STS.U16 [R58+UR10+0x500], R105 ;  /* 0x000500693a007988 */ /* 0x0001e2000800040a */
[----:B-1----:R-:W-:Y:S05]  /*2860*/  @!P2 BRA `(.L_x_9) ;  /* 0x000000000008a947 */ /* 0x002fea0003800000 */
[----:B------:R1:W-:Y:S01]  /*2870*/  STTM.16dp32bit_t0_t15.x16 tmem[UR15], R4 ;  /* 0x00000004000079ed */ /* 0x0003e20008a0000f */
[----:B------:R1:W-:Y:S02]  /*2880*/  STTM.16dp32bit_t16_t31.x16 tmem[UR15+0x10], R4 ;  /* 0x00001004000079ed */ /* 0x0003e40008a2000f */
.L_x_9:
[----:B-----5:R2:W-:Y:S01]  /*2890*/  STS.U16 [R60+UR10+0x200], R99 ;  /* 0x000200633c007988 */ /* 0x0205e2000800040a */
[----:B------:R-:W-:Y:S01]  /*28a0*/  FMUL R20, R20, 1.4426950216293334961 ;  /* 0x3fb8aa3b14147820 */ /* 0x000fe20000400000 */
[----:B------:R-:W-:Y:S02]  /*28b0*/  UIADD3 UR16, UPT, UPT, UR6, -0x40, URZ ;  /* 0xffffffc006107890 */ /* 0x000fe4000fffe0ff */
[----:B------:R2:W-:Y:S03]  /*28c0*/  STS.U16 [R60+UR10+0x600], R107 ;  /* 0x0006006b3c007988 */ /* 0x0005e6000800040a */
[----:B------:R-:W3:Y:S01]  /*28d0*/  MUFU.EX2 R20, R20 ;  /* 0x0000001400147308 */ /* 0x000ee20000000800 */
[----:B------:R2:W-:Y:S04]  /*28e0*/  STS.U16 [R62+UR10+0x300], R101 ;  /* 0x000300653e007988 */ /* 0x0005e8000800040a */
[----:B------:R2:W-:Y:S01]  /*28f0*/  STS.U16 [R62+UR10+0x700], R109 ;  /* 0x0007006d3e007988 */ /* 0x0005e2000800040a */
[----:B------:R-:W4:Y:S02]  /*2900*/  FENCE.VIEW.ASYNC.T ;  /* 0x00000000000073c6 */ /* 0x000f240000000200 */
[----:B----4-:R-:W-:Y:S06]  /*2910*/  BAR.SYNC.DEFER_BLOCKING 0x0 ;  /* 0x0000000000007b1d */ /* 0x010fec0000010000 */
[----:B-1----:R-:W1:Y:S01]  /*2920*/  LDTM.16dp32bit_t0_t15.x4 R4, tmem[UR11] ;  /* 0x0000000b000479ee */ /* 0x002e620008900000 */
[----:B------:R-:W4:Y:S01]  /*2930*/  LDTM.16dp32bit_t16_t31.x4 R4, tmem[UR11+0x4] ;  /* 0x0000040b000479ee */ /* 0x000f220008920000 */
[----:B------:R-:W-:Y:S01]  /*2940*/  NOP ;  /* 0x0000000000007918 */ /* 0x000fe20000000000 */
[----:B--23--:R-:W-:Y:S05]  /*2950*/  @!P2 BRA `(.L_x_10) ;  /* 0x000000000018a947 */ /* 0x00cfea0003800000 */
[C---:B-1--4-:R-:W-:Y:S01]  /*2960*/  FMUL R4, R20.reuse, R4 ;  /* 0x0000000414047220 */ /* 0x052fe20000400000 */
[C---:B------:R-:W-:Y:S01]  /*2970*/  FMUL R5, R20.reuse, R5 ;  /* 0x0000000514057220 */ /* 0x040fe20000400000 */
[C---:B------:R-:W-:Y:S01]  /*2980*/  FMUL R6, R20.reuse, R6 ;  /* 0x0000000614067220 */ /* 0x040fe20000400000 */
[----:B------:R-:W-:-:S04]  /*2990*/  FMUL R7, R20, R7 ;  /* 0x0000000714077220 */ /* 0x000fc80000400000 */
[----:B------:R2:W-:Y:S01]  /*29a0*/  STTM.16dp32bit_t0_t15.x4 tmem[UR11], R4 ;  /* 0x00000004000079ed */ /* 0x0005e2000890000b */
[----:B------:R2:W-:Y:S02]  /*29b0*/  STTM.16dp32bit_t16_t31.x4 tmem[UR11+0x4], R4 ;  /* 0x00000404000079ed */ /* 0x0005e4000892000b */
.L_x_10:
[----:B----4-:R-:W3:Y:S02]  /*29c0*/  FENCE.VIEW.ASYNC.T ;  /* 0x00000000000073c6 */ /* 0x010ee40000000200 */
[----:B---3--:R-:W-:Y:S01]  /*29d0*/  BAR.SYNC.DEFER_BLOCKING 0x0 ;  /* 0x0000000000007b1d */ /* 0x008fe20000010000 */
[----:B------:R-:W-:Y:S01]  /*29e0*/  UISETP.GE.AND UP2, UPT, UR16, 0x1, UPT ;  /* 0x000000011000788c */ /* 0x000fe2000bf46270 */
[----:B------:R-:W-:-:S04]  /*29f0*/  FADD R93, R20, R93 ;  /* 0x0000005d145d7221 */ /* 0x000fc80000000000 */
[----:B------:R3:W-:Y:S06]  /*2a00*/  MEMBAR.ALL.CTA ;  /* 0x0000000000007992 */ /* 0x0007ec0000008000 */
[----:B---3--:R-:W3:Y:S02]  /*2a10*/  FENCE.VIEW.ASYNC.S ;  /* 0x00000000000073c6 */ /* 0x008ee40000000000 */
[----:B---3--:R-:W-:Y:S06]  /*2a20*/  BAR.SYNC.DEFER_BLOCKING 0x0 ;  /* 0x0000000000007b1d */ /* 0x008fec0000010000 */
[----:B------:R-:W-:Y:S05]  /*2a30*/  @!P3 BRA `(.L_x_11) ;  /* 0x0000000000c0b947 */ /* 0x000fea0003800000 */
[----:B------:R-:W-:Y:S01]  /*2a40*/  USHF.R.U32.HI UR18, URZ, 0x4, UR10 ;  /* 0x00000004ff127899 */ /* 0x000fe2000801160a */
[----:B------:R-:W-:Y:S01]  /*2a50*/  UMOV UR4, URZ ;  /* 0x000000ff00047c82 */ /* 0x000fe20008000000 */
[----:B------:R-:W-:Y:S02]  /*2a60*/  UMOV UR5, URZ ;  /* 0x000000ff00057c82 */ /* 0x000fe40008000000 */
[----:B------:R-:W-:Y:S02]  /*2a70*/  USGXT.U32 UR18, UR18, 0xe ;  /* 0x0000000e1212789a */ /* 0x000fe40008000000 */
[----:B------:R-:W-:Y:S02]  /*2a80*/  UIADD3 UR6, UPT, UPT, UR9, 0x18, URZ ;  /* 0x0000001809067890 */ /* 0x000fe4000fffe0ff */
[----:B------:R-:W-:Y:S02]  /*2a90*/  UIADD3 UR38, UP3, UPT, UR18, 0x2, URZ ;  /* 0x0000000212267890 */ /* 0x000fe4000ff7e0ff */
[----:B------:R-:W-:-:S02]  /*2aa0*/  UIADD3 UR17, UPT, UPT, UR9, 0x20, URZ ;  /* 0x0000002009117890 */ /* 0x000fc4000fffe0ff */
[----:B------:R-:W-:Y:S02]  /*2ab0*/  UIADD3.X UR39, UPT, UPT, UR4, 0x40004040, URZ, UP3, !UPT ;  /* 0x4000404004277890 */ /* 0x000fe40009ffe4ff */
[----:B------:R-:W-:Y:S01]  /*2ac0*/  UIADD3 UR21, UPT, UPT, UR9, 0x28, URZ ;  /* 0x0000002809157890 */ /* 0x000fe2000fffe0ff */
[----:B------:R-:W-:Y:S01]  /*2ad0*/  UMOV UR4, UR13 ;  /* 0x0000000d00047c82 */ /* 0x000fe20008000000 */
[----:B------:R-:W-:Y:S01]  /*2ae0*/  UIADD3.64 UR44, UPT, UPT, UR38, 0x4, URZ ;  /* 0x00000004262c7897 */ /* 0x000fe2000fffe0ff */
[----:B------:R-:W-:Y:S01]  /*2af0*/  UMOV UR58, UR4 ;  /* 0x00000004003a7c82 */ /* 0x000fe20008000000 */
[----:B------:R-:W-:Y:S02]  /*2b00*/  UIADD3.64 UR4, UPT, UPT, UR38, 0x2, URZ ;  /* 0x0000000226047897 */ /* 0x000fe4000fffe0ff */
[----:B------:R-:W-:Y:S02]  /*2b10*/  UIADD3 UR54, UPT, UPT, UR9, 0x30, URZ ;  /* 0x0000003009367890 */ /* 0x000fe4000fffe0ff */
[----:B------:R-:W-:-:S02]  /*2b20*/  UIADD3.64 UR46, UPT, UPT, UR38, 0x7e, URZ ;  /* 0x0000007e262e7897 */ /* 0x000fc4000fffe0ff */
[----:B------:R-:W-:Y:S02]  /*2b30*/  UIADD3 UR55, UPT, UPT, UR9, 0x38, URZ ;  /* 0x0000003809377890 */ /* 0x000fe4000fffe0ff */
[----:B------:R-:W-:Y:S02]  /*2b40*/  UIADD3.64 UR48, UPT, UPT, UR38, 0x80, URZ ;  /* 0x0000008026307897 */ /* 0x000fe4000fffe0ff */
[----:B------:R-:W-:Y:S02]  /*2b50*/  UIADD3 UR56, UPT, UPT, UR9, 0x40, URZ ;  /* 0x0000004009387890 */ /* 0x000fe4000fffe0ff */
[----:B------:R-:W-:Y:S01]  /*2b60*/  UIADD3.64 UR50, UPT, UPT, UR38, 0x82, URZ ;  /* 0x0000008226327897 */ /* 0x000fe2000fffe0ff */
[----:B------:R-:W-:Y:S01]  /*2b70*/  UMOV UR26, 0x0 ;  /* 0x00000000001a7882 */ /* 0x000fe20000000000 */
[----:B------:R-:W-:Y:S01]  /*2b80*/  UMOV UR27, 0x4040490 ;  /* 0x04040490001b7882 */ /* 0x000fe20000000000 */
[----:B------:R-:W-:Y:S02]  /*2b90*/  UIADD3 UR57, UPT, UPT, UR9, 0x48, URZ ;  /* 0x0000004809397890 */ /* 0x000fe4000fffe0ff */
[----:B------:R-:W-:Y:S01]  /*2ba0*/  UIADD3.64 UR52, UPT, UPT, UR38, 0x84, URZ ;  /* 0x0000008426347897 */ /* 0x000fe2000fffe0ff */
[----:B------:R-:W-:Y:S01]  /*2bb0*/  UMOV UR19, 0x40004040 ;  /* 0x4000404000137882 */ /* 0x000fe20000000000 */
[----:B------:R-:W-:Y:S01]  /*2bc0*/  UMOV UR32, 0x0 ;  /* 0x0000000000207882 */ /* 0x000fe20000000000 */
[----:B------:R-:W-:Y:S01]  /*2bd0*/  UMOV UR33, 0x4040490 ;  /* 0x0404049000217882 */ /* 0x000fe20000000000 */
[----:B------:R-:W-:Y:S01]  /*2be0*/  UMOV UR22, 0x0 ;  /* 0x0000000000167882 */ /* 0x000fe20000000000 */
[----:B------:R-:W-:Y:S01]  /*2bf0*/  UMOV UR23, 0x4040490 ;  /* 0x0404049000177882 */ /* 0x000fe20000000000 */
[----:B------:R3:W-:Y:S01]  /*2c00*/  UTCHMMA tmem[UR14], gdesc[UR18], tmem[UR9], tmem[UR26], idesc[UR27], UPT ;  /* 0x00ff1a120e0079ea */ /* 0x0007e2000b800009 */
        /* <DEDUP_REMOVED lines=15> */
[----:B------:R3:W-:Y:S01]  /*2d00*/  UTCHMMA tmem[UR56], gdesc[UR50], tmem[UR9], tmem[UR40], idesc[UR41], UPT ;  /* 0x00ff2832380079ea */ /* 0x0007e2000b800009 */
[----:B------:R3:W-:Y:S01]  /*2d10*/  UTCHMMA tmem[UR57], gdesc[UR52], tmem[UR9], tmem[UR42], idesc[UR43], UPT ;  /* 0x00ff2a34390079ea */ /* 0x0007e2000b800009 */
[----:B------:R3:W-:Y:S01]  /*2d20*/  UTCBAR [UR58], URZ ;  /* 0x000000ff3a0073e9 */ /* 0x0007e200080000ff */
[----:B------:R-:W-:Y:S01]  /*2d30*/  NOP ;  /* 0x0000000000007918 */ /* 0x000fe20000000000 */
.L_x_11:
[----:B------:R-:W-:Y:S01]  /*2d40*/  FSEL R21, R21, -INF , P2 ;  /* 0xff80000015157808 */ /* 0x000fe20001000000 */
[----:B---3--:R-:W-:Y:S01]  /*2d50*/  UMOV UR6, URZ ;  /* 0x000000ff00067c82 */ /* 0x008fe20008000000 */
[----:B------:R-:W-:Y:S01]  /*2d60*/  FSEL R68, R93, 1, P2 ;  /* 0x3f8000005d447808 */ /* 0x000fe20001000000 */
[----:B------:R-:W-:Y:S06]  /*2d70*/  BRA.U !UP2, `(.L_x_12) ;  /* 0x0000001d0ae47547 */ /* 0x000fec000b800000 */
[----:B------:R-:W3:Y:S01]  /*2d80*/  LDCU UR23, c[0x0][0x3c4] ;  /* 0x00007880ff1777ac */ /* 0x000ee20008000800 */
[----:B------:R-:W-:Y:S02]  /*2d90*/  IMAD.MOV.U32 R70, RZ, RZ, R21 ;  /* 0x000000ffff467224 */ /* 0x000fe400078e0015 */
[----:B------:R-:W-:Y:S01]  /*2da0*/  IMAD.MOV.U32 R88, RZ, RZ, RZ ;  /* 0x000000ffff587224 */ /* 0x000fe200078e00ff */
[----:B------:R-:W4:Y:S01]  /*2db0*/  LDCU UR17, c[0x0][0x3d4] ;  /* 0x00007a80ff1177ac */ /* 0x000f220008000800 */
[----:B------:R-:W-:Y:S02]  /*2dc0*/  UIADD3 UR4, UPT, UPT, UR10, 0x2000, URZ ;  /* 0x000020000a047890 */ /* 0x000fe4000fffe0ff */
[----:B------:R-:W-:Y:S02]  /*2dd0*/  UIADD3 UR5, UPT, UPT, UR10, 0x3000, URZ ;  /* 0x000030000a057890 */ /* 0x000fe4000fffe0ff */
[----:B------:R-:W-:Y:S02]  /*2de0*/  USHF.R.U32.HI UR18, URZ, 0x4, UR4 ;  /* 0x00000004ff127899 */ /* 0x000fe40008011604 */
[----:B------:R-:W-:-:S02]  /*2df0*/  USHF.R.U32.HI UR5, URZ, 0x4, UR5 ;  /* 0x00000004ff057899 */ /* 0x000fc40008011605 */
[----:B------:R-:W-:Y:S02]  /*2e00*/  USGXT.U32 UR18, UR18, 0xe ;  /* 0x0000000e1212789a */ /* 0x000fe40008000000 */
[----:B---3--:R-:W-:Y:S02]  /*2e10*/  USHF.L.U32 UR23, UR23, 0x7, URZ ;  /* 0x0000000717177899 */ /* 0x008fe400080006ff */
[----:B------:R-:W-:Y:S02]  /*2e20*/  UIADD3 UR32, UP3, UPT, UR18, 0x2, URZ ;  /* 0x0000000212207890 */ /* 0x000fe4000ff7e0ff */
[----:B----4-:R-:W-:Y:S01]  /*2e30*/  USHF.L.U32 UR17, UR17, 0x7, URZ ;  /* 0x0000000711117899 */ /* 0x010fe200080006ff */
[----:B------:R-:W-:Y:S01]  /*2e40*/  UMOV UR4, URZ ;  /* 0x000000ff00047c82 */ /* 0x000fe20008000000 */
[----:B------:R-:W-:Y:S01]  /*2e50*/  USHF.R.U32.HI UR22, URZ, 0x4, UR7 ;  /* 0x00000004ff167899 */ /* 0x000fe20008011607 */
[----:B------:R-:W-:Y:S01]  /*2e60*/  MOV R91, UR23 ;  /* 0x00000017005b7c02 */ /* 0x000fe20008000f00 */
[----:B------:R-:W-:-:S02]  /*2e70*/  UIADD3.X UR33, UPT, UPT, UR4, 0x40004040, URZ, UP3, !UPT ;  /* 0x4000404004217890 */ /* 0x000fc40009ffe4ff */
[----:B------:R-:W-:Y:S01]  /*2e80*/  IMAD.U32 R89, RZ, RZ, UR17 ;  /* 0x00000011ff597e24 */ /* 0x000fe2000f8e00ff */
[----:B------:R-:W-:Y:S02]  /*2e90*/  USGXT.U32 UR24, UR5, 0xe ;  /* 0x0000000e0518789a */ /* 0x000fe40008000000 */
[----:B------:R-:W-:Y:S01]  /*2ea0*/  UISETP.NE.U32.AND UP2, UPT, UR20, URZ, UPT ;  /* 0x000000ff1400728c */ /* 0x000fe2000bf45070 */
[----:B------:R-:W3:Y:S01]  /*2eb0*/  LDCU UR58, c[0x0][0x3a8] ;  /* 0x00007500ff3a77ac */ /* 0x000ee20008000800 */
[----:B------:R-:W-:Y:S02]  /*2ec0*/  USGXT.U32 UR22, UR22, 0xe ;  /* 0x0000000e1616789a */ /* 0x000fe40008000000 */
[----:B------:R-:W-:Y:S02]  /*2ed0*/  UIADD3.64 UR34, UPT, UPT, UR32, 0x2, URZ ;  /* 0x0000000220227897 */ /* 0x000fe4000fffe0ff */
[----:B------:R-:W-:Y:S02]  /*2ee0*/  UIADD3.64 UR36, UPT, UPT, UR32, 0x4, URZ ;  /* 0x0000000420247897 */ /* 0x000fe4000fffe0ff */
[----:B------:R-:W-:-:S02]  /*2ef0*/  UIADD3.64 UR38, UPT, UPT, UR32, 0x7e, URZ ;  /* 0x0000007e20267897 */ /* 0x000fc4000fffe0ff */
[----:B------:R-:W-:Y:S02]  /*2f00*/  UIADD3.64 UR40, UPT, UPT, UR32, 0x80, URZ ;  /* 0x0000008020287897 */ /* 0x000fe4000fffe0ff */
[----:B------:R-:W-:Y:S02]  /*2f10*/  UIADD3.64 UR42, UPT, UPT, UR32, 0x82, URZ ;  /* 0x00000082202a7897 */ /* 0x000fe4000fffe0ff */
[----:B------:R-:W-:Y:S01]  /*2f20*/  UIADD3.64 UR44, UPT, UPT, UR32, 0x84, URZ ;  /* 0x00000084202c7897 */ /* 0x000fe2000fffe0ff */
[----:B------:R-:W-:Y:S01]  /*2f30*/  UMOV UR25, 0x1 ;  /* 0x0000000100197882 */ /* 0x000fe20000000000 */
[----:B------:R-:W-:-:S10]  /*2f40*/  UMOV UR5, URZ ;  /* 0x000000ff00057c82 */ /* 0x000fd40008000000 */
.L_x_17:
[----:B-12---:R-:W-:-:S04]  /*2f50*/  IMAD.WIDE R4, R91, 0x2, R54 ;  /* 0x000000025b047825 */ /* 0x006fc800078e0236 */
[C---:B------:R-:W-:Y:S02]  /*2f60*/  IMAD.WIDE R6, R91.reuse, 0x2, R52 ;  /* 0x000000025b067825 */ /* 0x040fe400078e0234 */
[----:B------:R-:W2:Y:S02]  /*2f70*/  LDG.E.U16 R5, desc[UR28][R4.64] ;  /* 0x0000001c04057981 */ /* 0x000ea4000c1e1500 */
[C---:B------:R-:W-:Y:S02]  /*2f80*/  IMAD.WIDE R8, R91.reuse, 0x2, R46 ;  /* 0x000000025b087825 */ /* 0x040fe400078e022e */
[----:B------:R-:W4:Y:S02]  /*2f90*/  LDG.E.U16 R7, desc[UR28][R6.64] ;  /* 0x0000001c06077981 */ /* 0x000f24000c1e1500 */
[C---:B------:R-:W-:Y:S02]  /*2fa0*/  IMAD.WIDE R10, R91.reuse, 0x2, R50 ;  /* 0x000000025b0a7825 */ /* 0x040fe400078e0232 */
[----:B------:R-:W5:Y:S02]  /*2fb0*/  LDG.E.U16 R9, desc[UR28][R8.64] ;  /* 0x0000001c08097981 */ /* 0x000f64000c1e1500 */
[----:B------:R-:W-:-:S02]  /*2fc0*/  IMAD.WIDE R12, R91, 0x2, R44 ;  /* 0x000000025b0c7825 */ /* 0x000fc400078e022c */
[----:B---3--:R-:W3:Y:S02]  /*2fd0*/  LDG.E.U16 R11, desc[UR28][R10.64] ;  /* 0x0000001c0a0b7981 */ /* 0x008ee4000c1e1500 */
[C---:B------:R-:W-:Y:S02]  /*2fe0*/  IMAD.WIDE R14, R91.reuse, 0x2, R42 ;  /* 0x000000025b0e7825 */ /* 0x040fe400078e022a */
[----:B------:R-:W3:Y:S02]  /*2ff0*/  LDG.E.U16 R13, desc[UR28][R12.64] ;  /* 0x0000001c0c0d7981 */ /* 0x000ee4000c1e1500 */
[C---:B------:R-:W-:Y:S02]  /*3000*/  IMAD.WIDE R16, R91.reuse, 0x2, R40 ;  /* 0x000000025b107825 */ /* 0x040fe400078e0228 */
[----:B------:R-:W3:Y:S02]  /*3010*/  LDG.E.U16 R15, desc[UR28][R14.64] ;  /* 0x0000001c0e0f7981 */ /* 0x000ee4000c1e1500 */
[----:B------:R-:W-:-:S02]  /*3020*/  IMAD.WIDE R18, R91, 0x2, R48 ;  /* 0x000000025b127825 */ /* 0x000fc400078e0230 */
[----:B------:R-:W3:Y:S04]  /*3030*/  LDG.E.U16 R17, desc[UR28][R16.64] ;  /* 0x0000001c10117981 */ /* 0x000ee8000c1e1500 */
[----:B------:R-:W3:Y:S01]  /*3040*/  LDG.E.U16 R19, desc[UR28][R18.64] ;  /* 0x0000001c12137981 */ /* 0x000ee2000c1e1500 */
[----:B------:R-:W-:Y:S02]  /*3050*/  UMOV UR6, 0x1 ;  /* 0x0000000100067882 */ /* 0x000fe40000000000 */
[----:B------:R-:W-:-:S04]  /*3060*/  @!UP1 UIADD3 UR6, UPT, UPT, -UR6, 0x100000, URZ ;  /* 0x0010000006069890 */ /* 0x000fc8000fffe1ff */
[----:B------:R-:W-:Y:S02]  /*3070*/  @!UP1 USHF.L.U32 UR7, UR6, 0xb, URZ ;  /* 0x0000000b06079899 */ /* 0x000fe400080006ff */
[----:B------:R-:W-:Y:S01]  /*3080*/  @!UP1 USHF.L.U32 UR6, UR6, 0x1, URZ ;  /* 0x0000000106069899 */ /* 0x000fe200080006ff */
[----:B------:R-:W-:Y:S01]  /*3090*/  VOTEU.ALL UP3, P1 ;  /* 0x0000000000ff7886 */ /* 0x000fe20000860000 */
[----:B--2---:R1:W-:Y:S04]  /*30a0*/  STS.U16 [R2+UR10+0x1000], R5 ;  /* 0x0010000502007988 */ /* 0x0043e8000800040a */
[----:B----4-:R1:W-:Y:S04]  /*30b0*/  STS.U16 [R2+UR10+0x1200], R7 ;  /* 0x0012000702007988 */ /* 0x0103e8000800040a */
[----:B-----5:R1:W-:Y:S04]  /*30c0*/  STS.U16 [R2+UR10+0x1400], R9 ;  /* 0x0014000902007988 */ /* 0x0203e8000800040a */
[----:B---3--:R1:W-:Y:S04]  /*30d0*/  STS.U16 [R2+UR10+0x1600], R11 ;  /* 0x0016000b02007988 */ /* 0x0083e8000800040a */
[----:B------:R1:W-:Y:S04]  /*30e0*/  STS.U16 [R2+UR10+0x1800], R13 ;  /* 0x0018000d02007988 */ /* 0x0003e8000800040a */
[----:B------:R1:W-:Y:S04]  /*30f0*/  STS.U16 [R2+UR10+0x1a00], R15 ;  /* 0x001a000f02007988 */ /* 0x0003e8000800040a */
[----:B------:R1:W-:Y:S04]  /*3100*/  STS.U16 [R2+UR10+0x1c00], R17 ;  /* 0x001c001102007988 */ /* 0x0003e8000800040a */
[----:B------:R1:W-:Y:S01]  /*3110*/  STS.U16 [R2+UR10+0x1e00], R19 ;  /* 0x001e001302007988 */ /* 0x0003e2000800040a */
[----:B------:R2:W-:Y:S06]  /*3120*/  MEMBAR.ALL.CTA ;  /* 0x0000000000007992 */ /* 0x0005ec0000008000 */
[----:B--2---:R-:W-:Y:S04]  /*3130*/  FENCE.VIEW.ASYNC.S ;  /* 0x00000000000073c6 */ /* 0x004fe80000000000 */
[----:B------:R-:W2:Y:S02]  /*3140*/  FENCE.VIEW.ASYNC.S ;  /* 0x00000000000073c6 */ /* 0x000ea40000000000 */
[----:B--2---:R1:W2:Y:S02]  /*3150*/  @!UP3 SYNCS.EXCH.64 URZ, [UR10+0x3810], UR6 ;  /* 0x003810060affb5b2 */ /* 0x0042a40008000100 */
[----:B--2---:R-:W-:Y:S06]  /*3160*/  BAR.SYNC.DEFER_BLOCKING 0x0 ;  /* 0x0000000000007b1d */ /* 0x004fec0000010000 */
[----:B-1----:R-:W-:Y:S05]  /*3170*/  BRA.U UP2, `(.L_x_13) ;  /* 0x0000000102307547 */ /* 0x002fea000b800000 */
[----:B------:R-:W-:Y:S01]  /*3180*/  UIADD3 UR6, UPT, UPT, UR10, 0x3810, URZ ;  /* 0x000038100a067890 */ /* 0x000fe2000fffe0ff */
[----:B------:R-:W-:Y:S01]  /*3190*/  UMOV UR7, URZ ;  /* 0x000000ff00077c82 */ /* 0x000fe20008000000 */
[----:B------:R-:W-:Y:S01]  /*31a0*/  UMOV UR26, UR24 ;  /* 0x00000018001a7c82 */ /* 0x000fe20008000000 */
[----:B------:R-:W-:Y:S01]  /*31b0*/  UMOV UR27, 0x40004040 ;  /* 0x40004040001b7882 */ /* 0x000fe20000000000 */
[----:B------:R-:W-:Y:S01]  /*31c0*/  UMOV UR20, UR22 ;  /* 0x0000001600147c82 */ /* 0x000fe20008000000 */
[----:B------:R-:W-:Y:S01]  /*31d0*/  UMOV UR21, 0xc0004010 ;  /* 0xc000401000157882 */ /* 0x000fe20000000000 */
[----:B------:R-:W-:Y:S01]  /*31e0*/  UMOV UR46, 0x0 ;  /* 0x00000000002e7882 */ /* 0x000fe20000000000 */
[----:B------:R-:W-:Y:S01]  /*31f0*/  UMOV UR47, 0x4208490 ;  /* 0x04208490002f7882 */ /* 0x000fe20000000000 */
[----:B------:R-:W-:Y:S01]  /*3200*/  UMOV UR6, UR6 ;  /* 0x0000000600067c82 */ /* 0x000fe20008000000 */
[----:B------:R1:W-:Y:S01]  /*3210*/  UTCHMMA gdesc[UR26], gdesc[UR20], tmem[UR30], tmem[UR46], idesc[UR47], !UPT ;  /* 0x00ff2e141a0075ea */ /* 0x0003e2000f80001e */
[----:B------:R1:W-:Y:S01]  /*3220*/  UTCBAR [UR6], URZ ;  /* 0x000000ff060073e9 */ /* 0x0003e200080000ff */
[----:B------:R-:W-:-:S02]  /*3230*/  NOP ;  /* 0x0000000000007918 */ /* 0x000fc40000000000 */
.L_x_13:
[----:B------:R-:W2:Y:S02]  /*3240*/  SYNCS.PHASECHK.TRANS64.TRYWAIT P2, [UR10+0x3810], RZ ;  /* 0x003810ffff0075a7 */ /* 0x000ea4000804110a */
[----:B--2---:R-:W-:Y:S05]  /*3250*/  @!P2 BRA `(.L_x_14) ;  /* 0x00000024009ca947 */ /* 0x004fea0003800000 */
.L_x_23:
[----:B------:R-:W-:Y:S01]  /*3260*/  BAR.SYNC.DEFER_BLOCKING 0x0 ;  /* 0x0000000000007b1d */ /* 0x000fe20000010000 */
[C---:B------:R-:W-:Y:S01]  /*3270*/  VIADD R90, R3.reuse, UR5 ;  /* 0x00000005035a7c36 */ /* 0x040fe20008000000 */
[----:B------:R-:W-:Y:S01]  /*3280*/  UIADD3 UR7, UPT, UPT, UR5, 0x80, URZ ;  /* 0x0000008005077890 */ /* 0x000fe2000fffe0ff */
[----:B------:R-:W-:Y:S01]  /*3290*/  VIADD R94, R3, 0x15 ;  /* 0x00000015035e7836 */ /* 0x000fe20000000000 */
[----:B------:R-:W-:Y:S01]  /*32a0*/  LOP3.LUT R112, R37, 0xff, RZ, 0xc0, !PT ;  /* 0x000000ff25707812 */ /* 0x000fe200078ec0ff */
[C---:B------:R-:W-:Y:S01]  /*32b0*/  VIADD R93, R90.reuse, 0x80 ;  /* 0x000000805a5d7836 */ /* 0x040fe20000000000 */
[C---:B0-----:R-:W-:Y:S01]  /*32c0*/  IADD3 R97, PT, PT, R90.reuse, 0x83, RZ ;  /* 0x000000835a617810 */ /* 0x041fe20007ffe0ff */
[----:B------:R-:W-:Y:S01]  /*32d0*/  VIADD R95, R90, 0x82 ;  /* 0x000000825a5f7836 */ /* 0x000fe20000000000 */
[----:B------:R-:W-:Y:S01]  /*32e0*/  LDTM.16dp32bit_t0_t15.x32 R4, tmem[UR12] ;  /* 0x0000000c000479ee */ /* 0x000fe20008a80000 */
[----:B------:R-:W0:Y:S01]  /*32f0*/  LDTM.16dp32bit_t16_t31.x32 R4, tmem[UR12+0x20] ;  /* 0x0000200c000479ee */ /* 0x000e220008aa0000 */
[----:B------:R-:W-:Y:S01]  /*3300*/  LEA R112, R112, UR10, 0x2 ;  /* 0x0000000a70707c11 */ /* 0x000fe2000f8e10ff */
[----:B------:R-:W-:Y:S01]  /*3310*/  IMAD.U32 R88, R88, -0x80000000, RZ ;  /* 0x8000000058587824 */ /* 0x000fe200078e00ff */
[----:B------:R-:W-:-:S02]  /*3320*/  ISETP.GE.AND P3, PT, R0, R93, PT ;  /* 0x0000005d0000720c */ /* 0x000fc40003f66270 */
[----:B------:R-:W-:Y:S01]  /*3330*/  ISETP.GE.AND P6, PT, R0, R95, PT ;  /* 0x0000005f0000720c */ /* 0x000fe20003fc6270 */
[----:B------:R-:W-:Y:S01]  /*3340*/  VIADD R95, R90, 0x85 ;  /* 0x000000855a5f7836 */ /* 0x000fe20000000000 */
[----:B------:R-:W-:Y:S01]  /*3350*/  ISETP.GE.AND P2, PT, R0, R97, PT ;  /* 0x000000610000720c */ /* 0x000fe20003f46270 */
[----:B------:R-:W2:Y:S01]  /*3360*/  @!P1 SYNCS.CCTL.IV [UR10+0x3810] ;  /* 0x00381000ff0099b1 */ /* 0x000ea2000800000a */
[----:B------:R-:W-:Y:S01]  /*3370*/  NOP ;  /* 0x0000000000007918 */ /* 0x000fe20000000000 */
[----:B0-----:R-:W-:Y:S01]  /*3380*/  FMUL R4, R4, UR58 ;  /* 0x0000003a04047c20 */ /* 0x001fe20008400000 */
[----:B------:R-:W-:Y:S01]  /*3390*/  FMUL R5, R5, UR58 ;  /* 0x0000003a05057c20 */ /* 0x000fe20008400000 */
[----:B------:R-:W-:Y:S01]  /*33a0*/  FMUL R6, R6, UR58 ;  /* 0x0000003a06067c20 */ /* 0x000fe20008400000 */
[----:B------:R-:W-:Y:S01]  /*33b0*/  FMUL R7, R7, UR58 ;  /* 0x0000003a07077c20 */ /* 0x000fe20008400000 */
[----:B------:R-:W-:Y:S01]  /*33c0*/  FMUL R92, R8, UR58 ;  /* 0x0000003a085c7c20 */ /* 0x000fe20008400000 */
[----:B------:R-:W-:Y:S01]  /*33d0*/  FSEL R4, R4, -INF , P3 ;  /* 0xff80000004047808 */ /* 0x000fe20001800000 */
[----:B------:R-:W-:Y:S01]  /*33e0*/  FMUL R9, R9, UR58 ;  /* 0x0000003a09097c20 */ /* 0x000fe20008400000 */
[----:B------:R-:W-:Y:S01]  /*33f0*/  ISETP.GT.AND P3, PT, R0, R93, PT ;  /* 0x0000005d0000720c */ /* 0x000fe20003f64270 */
[----:B------:R-:W-:Y:S01]  /*3400*/  VIADD R93, R90, 0x84 ;  /* 0x000000845a5d7836 */ /* 0x000fe20000000000 */
[----:B------:R-:W-:Y:S01]  /*3410*/  FSEL R6, R6, -INF , P6 ;  /* 0xff80000006067808 */ /* 0x000fe20003000000 */
        /* <DEDUP_REMOVED lines=9> */
[----:B------:R-:W-:Y:S01]  /*34b0*/  ISETP.GE.AND P2, PT, R0, R93, PT ;  /* 0x0000005d0000720c */ /* 0x000fe20003f46270 */
[----:B------:R-:W-:Y:S01]  /*34c0*/  FMUL R17, R17, UR58 ;  /* 0x0000003a11117c20 */ /* 0x000fe20008400000 */
[----:B------:R-:W-:Y:S01]  /*34d0*/  IADD3 R93, PT, PT, R90, 0x88, RZ ;  /* 0x000000885a5d7810 */ /* 0x000fe20007ffe0ff */
[----:B------:R-:W-:Y:S01]  /*34e0*/  FMUL R21, R21, UR58 ;  /* 0x0000003a15157c20 */ /* 0x000fe20008400000 */
[----:B------:R-:W-:Y:S01]  /*34f0*/  FSEL R7, R92, -INF , P3 ;  /* 0xff8000005c077808 */ /* 0x000fe20001800000 */
[----:B------:R-:W-:Y:S01]  /*3500*/  FMUL R92, R10, UR58 ;  /* 0x0000003a0a5c7c20 */ /* 0x000fe20008400000 */
[----:B------:R-:W-:Y:S01]  /*3510*/  FSEL R10, R9, -INF , P6 ;  /* 0xff800000090a7808 */ /* 0x000fe20003000000 */
[----:B------:R-:W-:Y:S01]  /*3520*/  FMUL R22, R22, UR58 ;  /* 0x0000003a16167c20 */ /* 0x000fe20008400000 */
[----:B------:R-:W-:Y:S01]  /*3530*/  ISETP.GE.AND P6, PT, R0, R93, PT ;  /* 0x0000005d0000720c */ /* 0x000fe20003fc6270 */
[----:B------:R-:W-:Y:S01]  /*3540*/  VIADD R93, R90, 0x8a ;  /* 0x0000008a5a5d7836 */ /* 0x000fe20000000000 */
[----:B------:R-:W-:Y:S01]  /*3550*/  ISETP.GE.AND P3, PT, R0, R95, PT ;  /* 0x0000005f0000720c */ /* 0x000fe20003f66270 */
[----:B------:R-:W-:Y:S01]  /*3560*/  VIADD R95, R90, 0x89 ;  /* 0x000000895a5f7836 */ /* 0x000fe20000000000 */
        /* <DEDUP_REMOVED lines=15> */
[----:B------:R-:W-:Y:S01]  /*3660*/  FMUL R26, R26, UR58 ;  /* 0x0000003a1a1a7c20 */ /* 0x000fe20008400000 */
[----:B------:R-:W-:Y:S01]  /*3670*/  FSEL R13, R92, -INF , P3 ;  /* 0xff8000005c0d7808 */ /* 0x000fe20001800000 */
[----:B------:R-:W-:Y:S01]  /*3680*/  FMUL R92, R16, UR58 ;  /* 0x0000003a105c7c20 */ /* 0x000fe20008400000 */
[----:B------:R-:W-:Y:S01]  /*3690*/  FSEL R16, R15, -INF , P6 ;  /* 0xff8000000f107808 */ /* 0x000fe20003000000 */
[----:B------:R-:W-:Y:S01]  /*36a0*/  FMUL R27, R27, UR58 ;  /* 0x0000003a1b1b7c20 */ /* 0x000fe20008400000 */
[----:B------:R-:W-:Y:S01]  /*36b0*/  ISETP.GE.AND P6, PT, R0, R93, PT ;  /* 0x0000005d0000720c */ /* 0x000fe20003fc6270 */
[C---:B------:R-:W-:Y:S01]  /*36c0*/  VIADD R93, R90.reuse, 0x8f ;  /* 0x0000008f5a5d7836 */ /* 0x040fe20000000000 */
[----:B------:R-:W-:Y:S01]  /*36d0*/  IADD3 R95, PT, PT, R90, 0x8d, RZ ;  /* 0x0000008d5a5f7810 */ /* 0x000fe20007ffe0ff */
[----:B------:R-:W-:Y:S01]  /*36e0*/  FMUL R28, R28, UR58 ;  /* 0x0000003a1c1c7c20 */ /* 0x000fe20008400000 */
[----:B------:R-:W-:Y:S01]  /*36f0*/  FSEL R15, R92, -INF , P2 ;  /* 0xff8000005c0f7808 */ /* 0x000fe20001000000 */
[----:B------:R-:W-:Y:S01]  /*3700*/  VIADD R92, R3, 0x13 ;  /* 0x00000013035c7836 */ /* 0x000fe20000000000 */
[C---:B------:R-:W-:Y:S01]  /*3710*/  ISETP.GE.AND P3, PT, R0.reuse, R95, PT ;  /* 0x0000005f0000720c */ /* 0x040fe20003f66270 */
[----:B------:R-:W-:Y:S01]  /*3720*/  FMUL R29, R29, UR58 ;  /* 0x0000003a1d1d7c20 */ /* 0x000fe20008400000 */
[----:B------:R-:W-:Y:S01]  /*3730*/  ISETP.GE.AND P2, PT, R0, R93, PT ;  /* 0x0000005d0000720c */ /* 0x000fe20003f46270 */
[----:B------:R-:W-:Y:S01]  /*3740*/  VIADD R93, R3, 0x10 ;  /* 0x00000010035d7836 */ /* 0x000fe20000000000 */
[----:B------:R-:W-:Y:S01]  /*3750*/  FSEL R90, R17, -INF , P3 ;  /* 0xff800000115a7808 */ /* 0x000fe20001800000 */
[----:B------:R-:W-:Y:S01]  /*3760*/  FMUL R17, R18, UR58 ;  /* 0x0000003a12117c20 */ /* 0x000fe20008400000 */
[----:B------:R-:W-:Y:S01]  /*3770*/  LOP3.LUT R95, R61, UR7, RZ, 0xfc, !PT ;  /* 0x000000073d5f7c12 */ /* 0x000fe2000f8efcff */
[----:B------:R-:W-:Y:S01]  /*3780*/  FMUL R18, R19, UR58 ;  /* 0x0000003a13127c20 */ /* 0x000fe20008400000 */
[----:B------:R-:W-:Y:S01]  /*3790*/  LOP3.LUT R93, R93, UR7, RZ, 0xfc, !PT ;  /* 0x000000075d5d7c12 */ /* 0x000fe2000f8efcff */
[----:B------:R-:W-:Y:S01]  /*37a0*/  FMUL R19, R20, UR58 ;  /* 0x0000003a14137c20 */ /* 0x000fe20008400000 */
[----:B------:R-:W-:Y:S01]  /*37b0*/  FSEL R17, R17, -INF , P6 ;  /* 0xff80000011117808 */ /* 0x000fe20003000000 */
[----:B------:R-:W-:Y:S01]  /*37c0*/  VIADD R20, R3, 0x14 ;  /* 0x0000001403147836 */ /* 0x000fe20000000000 */
[----:B------:R-:W-:Y:S01]  /*37d0*/  ISETP.GE.AND P6, PT, R0, R93, PT ;  /* 0x0000005d0000720c */ /* 0x000fe20003fc6270 */
[----:B------:R-:W-:Y:S01]  /*37e0*/  FMUL R30, R30, UR58 ;  /* 0x0000003a1e1e7c20 */ /* 0x000fe20008400000 */
[----:B------:R-:W-:Y:S01]  /*37f0*/  ISETP.GE.AND P3, PT, R0, R95, PT ;  /* 0x0000005f0000720c */ /* 0x000fe20003f66270 */
[----:B------:R-:W-:Y:S01]  /*3800*/  FMUL R32, R32, UR58 ;  /* 0x0000003a20207c20 */ /* 0x000fe20008400000 */
[----:B------:R-:W-:Y:S01]  /*3810*/  LOP3.LUT R93, R92, UR7, RZ, 0xfc, !PT ;  /* 0x000000075c5d7c12 */ /* 0x000fe2000f8efcff */
[----:B------:R-:W-:Y:S01]  /*3820*/  FMUL R31, R31, UR58 ;  /* 0x0000003a1f1f7c20 */ /* 0x000fe20008400000 */
[----:B------:R-:W-:Y:S01]  /*3830*/  IADD3 R95, PT, PT, R3, 0x11, RZ ;  /* 0x00000011035f7810 */ /* 0x000fe20007ffe0ff */
[----:B------:R-:W-:Y:S01]  /*3840*/  FMUL R33, R33, UR58 ;  /* 0x0000003a21217c20 */ /* 0x000fe20008400000 */
[----:B------:R-:W-:Y:S01]  /*3850*/  FSEL R18, R18, -INF , P2 ;  /* 0xff80000012127808 */ /* 0x000fe20001000000 */
[----:B------:R-:W-:Y:S01]  /*3860*/  FMUL R34, R34, UR58 ;  /* 0x0000003a22227c20 */ /* 0x000fe20008400000 */
[----:B------:R-:W-:Y:S01]  /*3870*/  ISETP.GE.AND P2, PT, R0, R93, PT ;  /* 0x0000005d0000720c */ /* 0x000fe20003f46270 */
[----:B------:R-:W-:Y:S01]  /*3880*/  VIADD R93, R3, 0x12 ;  /* 0x00000012035d7836 */ /* 0x000fe20000000000 */
[----:B------:R-:W-:Y:S01]  /*3890*/  LOP3.LUT R95, R95, UR7, RZ, 0xfc, !PT ;  /* 0x000000075f5f7c12 */ /* 0x000fe2000f8efcff */
[----:B------:R-:W-:Y:S01]  /*38a0*/  FMUL R35, R35, UR58 ;  /* 0x0000003a23237c20 */ /* 0x000fe20008400000 */
[----:B------:R-:W-:-:S02]  /*38b0*/  FSEL R19, R19, -INF , P6 ;  /* 0xff80000013137808 */ /* 0x000fc40003000000 */
[C---:B------:R-:W-:Y:S02]  /*38c0*/  ISETP.GE.AND P6, PT, R0.reuse, R95, PT ;  /* 0x0000005f0000720c */ /* 0x040fe40003fc6270 */
[----:B------:R-:W-:Y:S02]  /*38d0*/  LOP3.LUT R93, R93, UR7, RZ, 0xfc, !PT ;  /* 0x000000075d5d7c12 */ /* 0x000fe4000f8efcff */
[----:B------:R-:W-:Y:S02]  /*38e0*/  FSEL R92, R21, -INF , P6 ;  /* 0xff800000155c7808 */ /* 0x000fe40003000000 */
[----:B------:R-:W-:Y:S02]  /*38f0*/  ISETP.GE.AND P6, PT, R0, R93, PT ;  /* 0x0000005d0000720c */ /* 0x000fe40003fc6270 */
[----:B------:R-:W-:Y:S02]  /*3900*/  LOP3.LUT R93, R20, UR7, RZ, 0xfc, !PT ;  /* 0x00000007145d7c12 */ /* 0x000fe4000f8efcff */
[----:B------:R-:W-:-:S02]  /*3910*/  FMNMX3 R20, R4, R5, R6, !PT ;  /* 0x0000000504147276 */ /* 0x000fc40007800006 */
[----:B------:R-:W-:Y:S01]  /*3920*/  LOP3.LUT R21, R94, UR7, RZ, 0xfc, !PT ;  /* 0x000000075e157c12 */ /* 0x000fe2000f8efcff */
[----:B------:R-:W-:Y:S01]  /*3930*/  FMUL R94, R23, UR58 ;  /* 0x0000003a175e7c20 */ /* 0x000fe20008400000 */
[----:B------:R-:W-:Y:S02]  /*3940*/  FMNMX3 R20, R20, R8, R7, !PT ;  /* 0x0000000814147276 */ /* 0x000fe40007800007 */
[----:B------:R-:W-:Y:S02]  /*3950*/  FSEL R23, R22, -INF , P6 ;  /* 0xff80000016177808 */ /* 0x000fe40003000000 */
[----:B------:R-:W-:Y:S02]  /*3960*/  FMNMX3 R20, R20, R10, R9, !PT ;  /* 0x0000000a14147276 */ /* 0x000fe40007800009 */
[----:B------:R-:W-:Y:S01]  /*3970*/  ISETP.GE.AND P6, PT, R0, R21, PT ;  /* 0x000000150000720c */ /* 0x000fe20003fc6270 */
[----:B------:R-:W-:Y:S01]  /*3980*/  VIADD R21, R3, 0x17 ;  /* 0x0000001703157836 */ /* 0x000fe20000000000 */
[----:B------:R-:W-:-:S02]  /*3990*/  FSEL R94, R94, -INF , P2 ;  /* 0xff8000005e5e7808 */ /* 0x000fc40001000000 */
[----:B------:R-:W-:Y:S02]  /*39a0*/  ISETP.GE.AND P2, PT, R0, R93, PT ;  /* 0x0000005d0000720c */ /* 0x000fe40003f46270 */
[----:B------:R-:W-:Y:S02]  /*39b0*/  FMNMX3 R20, R20, R12, R11, !PT ;  /* 0x0000000c14147276 */ /* 0x000fe4000780000b */
[----:B------:R-:W-:Y:S02]  /*39c0*/  IADD3 R93, PT, PT, R3, 0x16, RZ ;  /* 0x00000016035d7810 */ /* 0x000fe40007ffe0ff */
[----:B------:R-:W-:Y:S02]  /*39d0*/  FMNMX3 R20, R20, R14, R13, !PT ;  /* 0x0000000e14147276 */ /* 0x000fe4000780000d */
[----:B------:R-:W-:Y:S02]  /*39e0*/  LOP3.LUT R21, R21, UR7, RZ, 0xfc, !PT ;  /* 0x0000000715157c12 */ /* 0x000fe4000f8efcff */
[----:B------:R-:W-:-:S02]  /*39f0*/  LOP3.LUT R93, R93, UR7, RZ, 0xfc, !PT ;  /* 0x000000075d5d7c12 */ /* 0x000fc4000f8efcff */
[----:B------:R-:W-:Y:S02]  /*3a00*/  FSEL R96, R24, -INF , P2 ;  /* 0xff80000018607808 */ /* 0x000fe40001000000 */
[----:B------:R-:W-:Y:S02]  /*3a10*/  FSEL R98, R25, -INF , P6 ;  /* 0xff80000019627808 */ /* 0x000fe40003000000 */
[----:B------:R-:W-:Y:S02]  /*3a20*/  FMNMX3 R20, R20, R16, R15, !PT ;  /* 0x0000001014147276 */ /* 0x000fe4000780000f */
[C---:B------:R-:W-:Y:S02]  /*3a30*/  ISETP.GE.AND P2, PT, R0.reuse, R21, PT ;  /* 0x000000150000720c */ /* 0x040fe40003f46270 */
[----:B------:R-:W-:Y:S02]  /*3a40*/  ISETP.GE.AND P6, PT, R0, R93, PT ;  /* 0x0000005d0000720c */ /* 0x000fe40003fc6270 */
[----:B------:R-:W-:-:S02]  /*3a50*/  LOP3.LUT R21, R69, UR7, RZ, 0xfc, !PT ;  /* 0x0000000745157c12 */ /* 0x000fc4000f8efcff */
[----:B------:R-:W-:Y:S02]  /*3a60*/  LOP3.LUT R25, R71, UR7, RZ, 0xfc, !PT ;  /* 0x0000000747197c12 */ /* 0x000fe4000f8efcff */
[----:B------:R-:W-:Y:S02]  /*3a70*/  FMNMX3 R20, R20, R90, R17, !PT ;  /* 0x0000005a14147276 */ /* 0x000fe40007800011 */
[----:B------:R-:W-:Y:S02]  /*3a80*/  FSEL R100, R26, -INF , P6 ;  /* 0xff8000001a647808 */ /* 0x000fe40003000000 */
[----:B------:R-:W-:Y:S02]  /*3a90*/  FSEL R102, R27, -INF , P2 ;  /* 0xff8000001b667808 */ /* 0x000fe40001000000 */
[C---:B------:R-:W-:Y:S02]  /*3aa0*/  ISETP.GE.AND P6, PT, R0.reuse, R21, PT ;  /* 0x000000150000720c */ /* 0x040fe40003fc6270 */
[----:B------:R-:W-:-:S02]  /*3ab0*/  ISETP.GE.AND P2, PT, R0, R25, PT ;  /* 0x000000190000720c */ /* 0x000fc40003f46270 */
[----:B------:R-:W-:Y:S02]  /*3ac0*/  LOP3.LUT R21, R65, UR7, RZ, 0xfc, !PT ;  /* 0x0000000741157c12 */ /* 0x000fe4000f8efcff */
[----:B------:R-:W-:Y:S02]  /*3ad0*/  FMNMX3 R20, R20, R18, R19, !PT ;  /* 0x0000001214147276 */ /* 0x000fe40007800013 */
[----:B------:R-:W-:Y:S02]  /*3ae0*/  FSEL R103, R28, -INF , P2 ;  /* 0xff8000001c677808 */ /* 0x000fe40001000000 */
[----:B------:R-:W-:Y:S02]  /*3af0*/  ISETP.GE.AND P2, PT, R0, R21, PT ;  /* 0x000000150000720c */ /* 0x000fe40003f46270 */
[----:B------:R-:W-:Y:S02]  /*3b00*/  FMNMX3 R21, R20, R92, R23, !PT ;  /* 0x0000005c14157276 */ /* 0x000fe40007800017 */
[----:B------:R-:W-:-:S02]  /*3b10*/  LOP3.LUT R25, R67, UR7, RZ, 0xfc, !PT ;  /* 0x0000000743197c12 */ /* 0x000fc4000f8efcff */
[----:B------:R-:W-:Y:S02]  /*3b20*/  FMNMX3 R21, R21, R94, R96, !PT ;  /* 0x0000005e15157276 */ /* 0x000fe40007800060 */
[----:B------:R-:W-:Y:S02]  /*3b30*/  FSEL R104, R29, -INF , P6 ;  /* 0xff8000001d687808 */ /* 0x000fe40003000000 */
[----:B------:R-:W-:Y:S02]  /*3b40*/  ISETP.GE.AND P6, PT, R0, R25, PT ;  /* 0x000000190000720c */ /* 0x000fe40003fc6270 */
[----:B------:R-:W-:Y:S02]  /*3b50*/  LOP3.LUT R25, R63, UR7, RZ, 0xfc, !PT ;  /* 0x000000073f197c12 */ /* 0x000fe4000f8efcff */
[----:B------:R-:W-:Y:S02]  /*3b60*/  FMNMX3 R21, R21, R98, R100, !PT ;  /* 0x0000006215157276 */ /* 0x000fe40007800064 */
[----:B------:R-:W-:-:S02]  /*3b70*/  FSEL R105, R30, -INF , P6 ;  /* 0xff8000001e697808 */ /* 0x000fc40003000000 */
[----:B------:R-:W-:Y:S02]  /*3b80*/  ISETP.GE.AND P6, PT, R0, R25, PT ;  /* 0x000000190000720c */ /* 0x000fe40003fc6270 */
[----:B------:R-:W-:Y:S02]  /*3b90*/  LOP3.LUT R25, R59, UR7, RZ, 0xfc, !PT ;  /* 0x000000073b197c12 */ /* 0x000fe4000f8efcff */
[----:B------:R-:W-:Y:S02]  /*3ba0*/  FMNMX3 R21, R21, R102, R103, !PT ;  /* 0x0000006615157276 */ /* 0x000fe40007800067 */
[----:B------:R-:W-:Y:S02]  /*3bb0*/  FSEL R107, R32, -INF , P6 ;  /* 0xff800000206b7808 */ /* 0x000fe40003000000 */
[----:B------:R-:W-:Y:S02]  /*3bc0*/  LOP3.LUT R27, R57, UR7, RZ, 0xfc, !PT ;  /* 0x00000007391b7c12 */ /* 0x000fe4000f8efcff */
[----:B------:R-:W-:-:S02]  /*3bd0*/  FSEL R106, R31, -INF , P2 ;  /* 0xff8000001f6a7808 */ /* 0x000fc40001000000 */
[C---:B------:R-:W-:Y:S02]  /*3be0*/  ISETP.GE.AND P6, PT, R0.reuse, R25, PT ;  /* 0x000000190000720c */ /* 0x040fe40003fc6270 */
[----:B------:R-:W-:Y:S02]  /*3bf0*/  FMNMX3 R21, R21, R104, R105, !PT ;  /* 0x0000006815157276 */ /* 0x000fe40007800069 */
[----:B------:R-:W-:Y:S02]  /*3c00*/  ISETP.GE.AND P2, PT, R0, R27, PT ;  /* 0x0000001b0000720c */ /* 0x000fe40003f46270 */
[----:B------:R-:W-:Y:S02]  /*3c10*/  FSEL R108, R33, -INF , P3 ;  /* 0xff800000216c7808 */ /* 0x000fe40001800000 */
[----:B------:R-:W-:Y:S02]  /*3c20*/  FSEL R109, R34, -INF , P6 ;  /* 0xff800000226d7808 */ /* 0x000fe40003000000 */
[----:B------:R-:W-:-:S02]  /*3c30*/  FMNMX3 R21, R21, R106, R107, !PT ;  /* 0x0000006a15157276 */ /* 0x000fc4000780006b */
[----:B------:R-:W-:Y:S02]  /*3c40*/  FSEL R110, R35, -INF , P2 ;  /* 0xff800000236e7808 */ /* 0x000fe40001000000 */
[----:B------:R-:W-:-:S04]  /*3c50*/  FMNMX3 R21, R21, R108, R109, !PT ;  /* 0x0000006c15157276 */ /* 0x000fc8000780006d */
[----:B------:R-:W-:-:S05]  /*3c60*/  FMNMX R21, R110, R21, !PT ;  /* 0x000000156e157209 */ /* 0x000fca0007800000 */
[----:B------:R-:W0:Y:S02]  /*3c70*/  SHFL.BFLY PT, R20, R21, 0x10, 0x1f ;  /* 0x0e001f0015147f89 */ /* 0x000e2400000e0000 */
[----:B0-----:R-:W-:-:S05]  /*3c80*/  FMNMX R29, R21, R20, !PT ;  /* 0x00000014151d7209 */ /* 0x001fca0007800000 */
[----:B--2---:R-:W-:Y:S01]  /*3c90*/  @!P4 STS [R38+UR10+0x1000], R29 ;  /* 0x0010001d2600c988 */ /* 0x004fe2000800080a */
[----:B------:R-:W-:Y:S06]  /*3ca0*/  BAR.SYNC.DEFER_BLOCKING 0x0 ;  /* 0x0000000000007b1d */ /* 0x000fec0000010000 */
[----:B------:R-:W0:Y:S04]  /*3cb0*/  @!P5 LDS R66, [R112+0x1000] ;  /* 0x001000007042d984 */ /* 0x000e280000000800 */
[----:B0-----:R-:W0:Y:S02]  /*3cc0*/  SHFL.BFLY PT, R25, R66, 0x1, 0x1f ;  /* 0x0c201f0042197f89 */ /* 0x001e2400000e0000 */
[----:B0-----:R-:W-:-:S05]  /*3cd0*/  FMNMX R27, R66, R25, !PT ;  /* 0x00000019421b7209 */ /* 0x001fca0007800000 */
[----:B------:R-:W-:Y:S01]  /*3ce0*/  @P0 STS [R112+0x1000], R27 ;  /* 0x0010001b70000388 */ /* 0x000fe20000000800 */
[----:B------:R-:W-:Y:S06]  /*3cf0*/  BAR.SYNC.DEFER_BLOCKING 0x0 ;  /* 0x0000000000007b1d */ /* 0x000fec0000010000 */
[----:B------:R-:W0:Y:S02]  /*3d00*/  LDS R21, [R39+UR10+0x1000] ;  /* 0x0010000a27157984 */ /* 0x000e240008000800 */
[----:B0-----:R-:W-:-:S05]  /*3d10*/  FMNMX R21, R21, R70, !PT ;  /* 0x0000004615157209 */ /* 0x001fca0007800000 */
[--C-:B------:R-:W-:Y:S01]  /*3d20*/  FADD R4, R4, -R21.reuse ;  /* 0x8000001504047221 */ /* 0x100fe20000000000 */
[--C-:B------:R-:W-:Y:S01]  /*3d30*/  FADD R5, R5, -R21.reuse ;  /* 0x8000001505057221 */ /* 0x100fe20000000000 */
[--C-:B------:R-:W-:Y:S01]  /*3d40*/  FADD R6, R6, -R21.reuse ;  /* 0x8000001506067221 */ /* 0x100fe20000000000 */
[--C-:B------:R-:W-:Y:S01]  /*3d50*/  FADD R8, R8, -R21.reuse ;  /* 0x8000001508087221 */ /* 0x100fe20000000000 */
[----:B------:R-:W-:Y:S01]  /*3d60*/  FMUL R4, R4, 1.4426950216293334961 ;  /* 0x3fb8aa3b04047820 */ /* 0x000fe20000400000 */
[----:B------:R-:W-:Y:S01]  /*3d70*/  FMUL R5, R5, 1.4426950216293334961 ;  /* 0x3fb8aa3b05057820 */ /* 0x000fe20000400000 */
[----:B------:R-:W-:Y:S01]  /*3d80*/  FMUL R6, R6, 1.4426950216293334961 ;  /* 0x3fb8aa3b06067820 */ /* 0x000fe20000400000 */
[----:B------:R-:W-:Y:S01]  /*3d90*/  FMUL R8, R8, 1.4426950216293334961 ;  /* 0x3fb8aa3b08087820 */ /* 0x000fe20000400000 */
[----:B------:R-:W-:Y:S01]  /*3da0*/  MUFU.EX2 R20, R4 ;  /* 0x0000000400147308 */ /* 0x000fe20000000800 */
[--C-:B------:R-:W-:Y:S01]  /*3db0*/  FADD R7, R7, -R21.reuse ;  /* 0x8000001507077221 */ /* 0x100fe20000000000 */
[--C-:B------:R-:W-:Y:S01]  /*3dc0*/  FADD R10, R10, -R21.reuse ;  /* 0x800000150a0a7221 */ /* 0x100fe20000000000 */
[--C-:B------:R-:W-:Y:S01]  /*3dd0*/  FADD R9, R9, -R21.reuse ;  /* 0x8000001509097221 */ /* 0x100fe20000000000 */
[--C-:B------:R-:W-:Y:S01]  /*3de0*/  FADD R12, R12, -R21.reuse ;  /* 0x800000150c0c7221 */ /* 0x100fe20000000000 */
[----:B------:R-:W-:Y:S01]  /*3df0*/  FMUL R7, R7, 1.4426950216293334961 ;  /* 0x3fb8aa3b07077820 */ /* 0x000fe20000400000 */
[----:B------:R-:W-:Y:S01]  /*3e00*/  FMUL R10, R10, 1.4426950216293334961 ;  /* 0x3fb8aa3b0a0a7820 */ /* 0x000fe20000400000 */
[----:B------:R-:W-:Y:S01]  /*3e10*/  FMUL R9, R9, 1.4426950216293334961 ;  /* 0x3fb8aa3b09097820 */ /* 0x000fe20000400000 */
[----:B------:R-:W0:Y:S01]  /*3e20*/  MUFU.EX2 R25, R5 ;  /* 0x0000000500197308 */ /* 0x000e220000000800 */
[----:B------:R-:W-:Y:S01]  /*3e30*/  FMUL R12, R12, 1.4426950216293334961 ;  /* 0x3fb8aa3b0c0c7820 */ /* 0x000fe20000400000 */
[--C-:B------:R-:W-:Y:S01]  /*3e40*/  FADD R11, R11, -R21.reuse ;  /* 0x800000150b0b7221 */ /* 0x100fe20000000000 */
[--C-:B------:R-:W-:Y:S01]  /*3e50*/  FADD R14, R14, -R21.reuse ;  /* 0x800000150e0e7221 */ /* 0x100fe20000000000 */
[--C-:B------:R-:W-:Y:S01]  /*3e60*/  FADD R13, R13, -R21.reuse ;  /* 0x800000150d0d7221 */ /* 0x100fe20000000000 */
[--C-:B------:R-:W-:Y:S01]  /*3e70*/  FADD R16, R16, -R21.reuse ;  /* 0x8000001510107221 */ /* 0x100fe20000000000 */
[----:B------:R-:W-:Y:S01]  /*3e80*/  FMUL R11, R11, 1.4426950216293334961 ;  /* 0x3fb8aa3b0b0b7820 */ /* 0x000fe20000400000 */
[----:B------:R-:W-:Y:S01]  /*3e90*/  FMUL R14, R14, 1.4426950216293334961 ;  /* 0x3fb8aa3b0e0e7820 */ /* 0x000fe20000400000 */
[----:B------:R-:W2:Y:S01]  /*3ea0*/  MUFU.EX2 R22, R6 ;  /* 0x0000000600167308 */ /* 0x000ea20000000800 */
[----:B------:R-:W-:Y:S01]  /*3eb0*/  FMUL R13, R13, 1.4426950216293334961 ;  /* 0x3fb8aa3b0d0d7820 */ /* 0x000fe20000400000 */
[----:B------:R-:W-:Y:S01]  /*3ec0*/  FMUL R16, R16, 1.4426950216293334961 ;  /* 0x3fb8aa3b10107820 */ /* 0x000fe20000400000 */
[--C-:B------:R-:W-:Y:S01]  /*3ed0*/  FADD R15, R15, -R21.reuse ;  /* 0x800000150f0f7221 */ /* 0x100fe20000000000 */
[--C-:B------:R-:W-:Y:S01]  /*3ee0*/  FADD R90, R90, -R21.reuse ;  /* 0x800000155a5a7221 */ /* 0x100fe20000000000 */
[--C-:B------:R-:W-:Y:S01]  /*3ef0*/  FADD R17, R17, -R21.reuse ;  /* 0x8000001511117221 */ /* 0x100fe20000000000 */
[----:B------:R-:W-:Y:S01]  /*3f00*/  FADD R18, R18, -R21 ;  /* 0x8000001512127221 */ /* 0x000fe20000000000 */
[----:B------:R-:W-:Y:S01]  /*3f10*/  FMUL R15, R15, 1.4426950216293334961 ;  /* 0x3fb8aa3b0f0f7820 */ /* 0x000fe20000400000 */
[----:B------:R-:W3:Y:S01]  /*3f20*/  MUFU.EX2 R27, R8 ;  /* 0x00000008001b7308 */ /* 0x000ee20000000800 */
[----:B0-----:R-:W-:Y:S01]  /*3f30*/  FADD R5, R20, R25 ;  /* 0x0000001914057221 */ /* 0x001fe20000000000 */
[----:B------:R-:W-:Y:S01]  /*3f40*/  FMUL R93, R90, 1.4426950216293334961 ;  /* 0x3fb8aa3b5a5d7820 */ /* 0x000fe20000400000 */
[----:B------:R-:W-:Y:S01]  /*3f50*/  FMUL R17, R17, 1.4426950216293334961 ;  /* 0x3fb8aa3b11117820 */ /* 0x000fe20000400000 */
[--C-:B------:R-:W-:Y:S01]  /*3f60*/  FADD R98, R98, -R21.reuse ;  /* 0x8000001562627221 */ /* 0x100fe20000000000 */
[----:B------:R-:W-:Y:S01]  /*3f70*/  FMUL R18, R18, 1.4426950216293334961 ;  /* 0x3fb8aa3b12127820 */ /* 0x000fe20000400000 */
[--C-:B------:R-:W-:Y:S01]  /*3f80*/  FADD R19, R19, -R21.reuse ;  /* 0x8000001513137221 */ /* 0x100fe20000000000 */
[----:B------:R-:W-:Y:S01]  /*3f90*/  FADD R92, R92, -R21 ;  /* 0x800000155c5c7221 */ /* 0x000fe20000000000 */
[----:B------:R-:W0:Y:S01]  /*3fa0*/  MUFU.EX2 R24, R7 ;  /* 0x0000000700187308 */ /* 0x000e220000000800 */
[----:B--2---:R-:W-:Y:S01]  /*3fb0*/  FADD R4, R22, R5 ;  /* 0x0000000516047221 */ /* 0x004fe20000000000 */
[----:B------:R-:W-:Y:S01]  /*3fc0*/  FMUL R98, R98, 1.4426950216293334961 ;  /* 0x3fb8aa3b62627820 */ /* 0x000fe20000400000 */
[----:B------:R-:W-:Y:S01]  /*3fd0*/  FMUL R19, R19, 1.4426950216293334961 ;  /* 0x3fb8aa3b13137820 */ /* 0x000fe20000400000 */
[----:B------:R-:W-:Y:S01]  /*3fe0*/  FMUL R97, R92, 1.4426950216293334961 ;  /* 0x3fb8aa3b5c617820 */ /* 0x000fe20000400000 */
[--C-:B------:R-:W-:Y:S01]  /*3ff0*/  FADD R23, R23, -R21.reuse ;  /* 0x8000001517177221 */ /* 0x100fe20000000000 */
[--C-:B------:R-:W-:Y:S01]  /*4000*/  FADD R94, R94, -R21.reuse ;  /* 0x800000155e5e7221 */ /* 0x100fe20000000000 */
[--C-:B------:R-:W-:Y:S01]  /*4010*/  FADD R96, R96, -R21.reuse ;  /* 0x8000001560607221 */ /* 0x100fe20000000000 */
[----:B------:R-:W2:Y:S01]  /*4020*/  MUFU.EX2 R29, R10 ;  /* 0x0000000a001d7308 */ /* 0x000ea20000000800 */
[----:B---3--:R-:W-:Y:S01]  /*4030*/  FADD R5, R27, R4 ;  /* 0x000000041b057221 */ /* 0x008fe20000000000 */
[----:B------:R-:W-:Y:S01]  /*4040*/  FMUL R23, R23, 1.4426950216293334961 ;  /* 0x3fb8aa3b17177820 */ /* 0x000fe20000400000 */
[----:B------:R-:W-:Y:S01]  /*4050*/  FMUL R99, R94, 1.4426950216293334961 ;  /* 0x3fb8aa3b5e637820 */ /* 0x000fe20000400000 */
[----:B------:R-:W-:Y:S01]  /*4060*/  FMUL R94, R96, 1.4426950216293334961 ;  /* 0x3fb8aa3b605e7820 */ /* 0x000fe20000400000 */
[--C-:B------:R-:W-:Y:S01]  /*4070*/  FADD R100, R100, -R21.reuse ;  /* 0x8000001564647221 */ /* 0x100fe20000000000 */
[--C-:B------:R-:W-:Y:S01]  /*4080*/  FADD R102, R102, -R21.reuse ;  /* 0x8000001566667221 */ /* 0x100fe20000000000 */
[----:B------:R-:W-:Y:S01]  /*4090*/  FADD R104, R104, -R21 ;  /* 0x8000001568687221 */ /* 0x000fe20000000000 */
[----:B------:R-:W3:Y:S01]  /*40a0*/  MUFU.EX2 R26, R9 ;  /* 0x00000009001a7308 */ /* 0x000ee20000000800 */
[----:B0-----:R-:W-:Y:S01]  /*40b0*/  FADD R4, R24, R5 ;  /* 0x0000000518047221 */ /* 0x001fe20000000000 */
[----:B------:R-:W-:Y:S01]  /*40c0*/  FMUL R96, R100, 1.4426950216293334961 ;  /* 0x3fb8aa3b64607820 */ /* 0x000fe20000400000 */
[----:B------:R-:W-:Y:S01]  /*40d0*/  FMUL R102, R102, 1.4426950216293334961 ;  /* 0x3fb8aa3b66667820 */ /* 0x000fe20000400000 */
[----:B------:R-:W-:Y:S01]  /*40e0*/  FMUL R104, R104, 1.4426950216293334961 ;  /* 0x3fb8aa3b68687820 */ /* 0x000fe20000400000 */
[--C-:B------:R-:W-:Y:S01]  /*40f0*/  FADD R106, R106, -R21.reuse ;  /* 0x800000156a6a7221 */ /* 0x100fe20000000000 */
[--C-:B------:R-:W-:Y:S01]  /*4100*/  FADD R108, R108, -R21.reuse ;  /* 0x800000156c6c7221 */ /* 0x100fe20000000000 */
[----:B------:R-:W-:Y:S01]  /*4110*/  FADD R110, R110, -R21 ;  /* 0x800000156e6e7221 */ /* 0x000fe20000000000 */
[----:B------:R-:W0:Y:S01]  /*4120*/  MUFU.EX2 R31, R12 ;  /* 0x0000000c001f7308 */ /* 0x000e220000000800 */
[----:B--2---:R-:W-:Y:S01]  /*4130*/  FADD R5, R29, R4 ;  /* 0x000000041d057221 */ /* 0x004fe20000000000 */
[----:B------:R-:W-:Y:S01]  /*4140*/  FMUL R106, R106, 1.4426950216293334961 ;  /* 0x3fb8aa3b6a6a7820 */ /* 0x000fe20000400000 */
[----:B------:R-:W-:-:S05]  /*4150*/  FMUL R108, R108, 1.4426950216293334961 ;  /* 0x3fb8aa3b6c6c7820 */ /* 0x000fca0000400000 */
[----:B------:R-:W2:Y:S01]  /*4160*/  MUFU.EX2 R28, R11 ;  /* 0x0000000b001c7308 */ /* 0x000ea20000000800 */
[----:B---3--:R-:W-:-:S07]  /*4170*/  FADD R4, R26, R5 ;  /* 0x000000051a047221 */ /* 0x008fce0000000000 */
[----:B------:R-:W3:Y:S01]  /*4180*/  MUFU.EX2 R33, R14 ;  /* 0x0000000e00217308 */ /* 0x000ee20000000800 */
[----:B0-----:R-:W-:-:S07]  /*4190*/  FADD R5, R31, R4 ;  /* 0x000000041f057221 */ /* 0x001fce0000000000 */
[----:B------:R-:W0:Y:S01]  /*41a0*/  MUFU.EX2 R30, R13 ;  /* 0x0000000d001e7308 */ /* 0x000e220000000800 */
[----:B--2---:R-:W-:-:S07]  /*41b0*/  FADD R4, R28, R5 ;  /* 0x000000051c047221 */ /* 0x004fce0000000000 */
[----:B------:R-:W2:Y:S01]  /*41c0*/  MUFU.EX2 R35, R16 ;  /* 0x0000001000237308 */ /* 0x000ea20000000800 */
[----:B---3--:R-:W-:Y:S01]  /*41d0*/  FADD R5, R33, R4 ;  /* 0x0000000421057221 */ /* 0x008fe20000000000 */
[----:B------:R-:W-:-:S06]  /*41e0*/  FADD R4, R103, -R21 ;  /* 0x8000001567047221 */ /* 0x000fcc0000000000 */
[----:B------:R-:W3:Y:S01]  /*41f0*/  MUFU.EX2 R32, R15 ;  /* 0x0000000f00207308 */ /* 0x000ee20000000800 */
[----:B0-----:R-:W-:-:S07]  /*4200*/  FADD R6, R30, R5 ;  /* 0x000000051e067221 */ /* 0x001fce0000000000 */
[----:B------:R-:W0:Y:S01]  /*4210*/  MUFU.EX2 R93, R93 ;  /* 0x0000005d005d7308 */ /* 0x000e220000000800 */
[----:B--2---:R-:W-:-:S07]  /*4220*/  FADD R5, R35, R6 ;  /* 0x0000000623057221 */ /* 0x004fce0000000000 */
[----:B------:R-:W2:Y:S08]  /*4230*/  MUFU.EX2 R34, R17 ;  /* 0x0000001100227308 */ /* 0x000eb00000000800 */
[----:B------:R-:W4:Y:S08]  /*4240*/  MUFU.EX2 R95, R18 ;  /* 0x00000012005f7308 */ /* 0x000f300000000800 */
[----:B------:R5:W-:Y:S08]  /*4250*/  MUFU.EX2 R101, R98 ;  /* 0x0000006200657308 */ /* 0x000bf00000000800 */
[----:B------:R-:W1:Y:S01]  /*4260*/  MUFU.EX2 R90, R19 ;  /* 0x00000013005a7308 */ /* 0x000e620000000800 */
[----:B-----5:R-:W-:Y:S01]  /*4270*/  FMUL R98, R4, 1.4426950216293334961 ;  /* 0x3fb8aa3b04627820 */ /* 0x020fe20000400000 */
[----:B---3--:R-:W-:-:S04]  /*4280*/  FADD R4, R32, R5 ;  /* 0x0000000520047221 */ /* 0x008fc80000000000 */
[----:B0-----:R-:W-:Y:S01]  /*4290*/  FADD R5, R93, R4 ;  /* 0x000000045d057221 */ /* 0x001fe20000000000 */
[----:B------:R-:W-:Y:S01]  /*42a0*/  FADD R4, R105, -R21 ;  /* 0x8000001569047221 */ /* 0x000fe20000000000 */
[----:B------:R-:W0:Y:S02]  /*42b0*/  MUFU.EX2 R97, R97 ;  /* 0x0000006100617308 */ /* 0x000e240000000800 */
[----:B--2---:R-:W-:Y:S01]  /*42c0*/  FADD R6, R34, R5 ;  /* 0x0000000522067221 */ /* 0x004fe20000000000 */
[----:B------:R-:W-:-:S03]  /*42d0*/  FMUL R100, R4, 1.4426950216293334961 ;  /* 0x3fb8aa3b04647820 */ /* 0x000fc60000400000 */
[----:B----4-:R-:W-:Y:S02]  /*42e0*/  FADD R5, R95, R6 ;  /* 0x000000065f057221 */ /* 0x010fe40000000000 */
[----:B------:R-:W2:Y:S01]  /*42f0*/  MUFU.EX2 R92, R23 ;  /* 0x00000017005c7308 */ /* 0x000ea20000000800 */
[----:B------:R-:W-:Y:S01]  /*4300*/  BAR.SYNC.DEFER_BLOCKING 0x0 ;  /* 0x0000000000007b1d */ /* 0x000fe20000010000 */
[----:B-1----:R-:W-:-:S06]  /*4310*/  FADD R4, R90, R5 ;  /* 0x000000055a047221 */ /* 0x002fcc0000000000 */
[----:B------:R-:W1:Y:S01]  /*4320*/  MUFU.EX2 R99, R99 ;  /* 0x0000006300637308 */ /* 0x000e620000000800 */
[----:B0-----:R-:W-:Y:S01]  /*4330*/  FADD R5, R97, R4 ;  /* 0x0000000461057221 */ /* 0x001fe20000000000 */
[----:B------:R-:W-:-:S06]  /*4340*/  FADD R4, R107, -R21 ;  /* 0x800000156b047221 */ /* 0x000fcc0000000000 */
[----:B------:R-:W0:Y:S01]  /*4350*/  MUFU.EX2 R94, R94 ;  /* 0x0000005e005e7308 */ /* 0x000e220000000800 */
[----:B--2---:R-:W-:-:S07]  /*4360*/  FADD R6, R92, R5 ;  /* 0x000000055c067221 */ /* 0x004fce0000000000 */
[----:B------:R-:W2:Y:S01]  /*4370*/  MUFU.EX2 R96, R96 ;  /* 0x0000006000607308 */ /* 0x000ea20000000800 */
[----:B-1----:R-:W-:-:S07]  /*4380*/  FADD R5, R99, R6 ;  /* 0x0000000663057221 */ /* 0x002fce0000000000 */
[----:B------:R1:W3:Y:S08]  /*4390*/  MUFU.EX2 R103, R102 ;  /* 0x0000006600677308 */ /* 0x0002f00000000800 */
[----:B------:R-:W4:Y:S01]  /*43a0*/  MUFU.EX2 R98, R98 ;  /* 0x0000006200627308 */ /* 0x000f220000000800 */
[----:B-1----:R-:W-:Y:S01]  /*43b0*/  FMUL R102, R4, 1.4426950216293334961 ;  /* 0x3fb8aa3b04667820 */ /* 0x002fe20000400000 */
[----:B0-----:R-:W-:-:S04]  /*43c0*/  FADD R4, R94, R5 ;  /* 0x000000055e047221 */ /* 0x001fc80000000000 */
[----:B------:R-:W-:Y:S01]  /*43d0*/  FADD R5, R101, R4 ;  /* 0x0000000465057221 */ /* 0x000fe20000000000 */
[----:B------:R-:W-:Y:S01]  /*43e0*/  FADD R4, R109, -R21 ;  /* 0x800000156d047221 */ /* 0x000fe20000000000 */
[----:B------:R0:W1:Y:S02]  /*43f0*/  MUFU.EX2 R105, R104 ;  /* 0x0000006800697308 */ /* 0x0000640000000800 */
[----:B--2---:R-:W-:Y:S01]  /*4400*/  FADD R6, R96, R5 ;  /* 0x0000000560067221 */ /* 0x004fe20000000000 */
[----:B------:R-:W-:-:S03]  /*4410*/  FMUL R4, R4, 1.4426950216293334961 ;  /* 0x3fb8aa3b04047820 */ /* 0x000fc60000400000 */
[----:B---3--:R-:W-:Y:S02]  /*4420*/  FADD R5, R103, R6 ;  /* 0x0000000667057221 */ /* 0x008fe40000000000 */
[----:B------:R-:W2:Y:S01]  /*4430*/  MUFU.EX2 R100, R100 ;  /* 0x0000006400647308 */ /* 0x000ea20000000800 */
[----:B0-----:R-:W-:Y:S01]  /*4440*/  FMUL R104, R110, 1.4426950216293334961 ;  /* 0x3fb8aa3b6e687820 */ /* 0x001fe20000400000 */
[----:B----4-:R-:W-:-:S06]  /*4450*/  FADD R6, R98, R5 ;  /* 0x0000000562067221 */ /* 0x010fcc0000000000 */
[----:B------:R-:W0:Y:S01]  /*4460*/  MUFU.EX2 R107, R106 ;  /* 0x0000006a006b7308 */ /* 0x000e220000000800 */
[----:B-1----:R-:W-:-:S07]  /*4470*/  FADD R5, R105, R6 ;  /* 0x0000000669057221 */ /* 0x002fce0000000000 */
[----:B------:R-:W1:Y:S01]  /*4480*/  MUFU.EX2 R102, R102 ;  /* 0x0000006600667308 */ /* 0x000e620000000800 */
[----:B--2---:R-:W-:-:S07]  /*4490*/  FADD R6, R100, R5 ;  /* 0x0000000564067221 */ /* 0x004fce0000000000 */
[----:B------:R-:W2:Y:S01]  /*44a0*/  MUFU.EX2 R109, R108 ;  /* 0x0000006c006d7308 */ /* 0x000ea20000000800 */
[----:B0-----:R-:W-:-:S07]  /*44b0*/  FADD R5, R107, R6 ;  /* 0x000000066b057221 */ /* 0x001fce0000000000 */
[----:B------:R-:W0:Y:S01]  /*44c0*/  MUFU.EX2 R111, R4 ;  /* 0x00000004006f7308 */ /* 0x000e220000000800 */
[----:B-1----:R-:W-:-:S07]  /*44d0*/  FADD R6, R102, R5 ;  /* 0x0000000566067221 */ /* 0x002fce0000000000 */
[----:B------:R-:W1:Y:S01]  /*44e0*/  MUFU.EX2 R104, R104 ;  /* 0x0000006800687308 */ /* 0x000e620000000800 */
[----:B--2---:R-:W-:-:S04]  /*44f0*/  FADD R6, R109, R6 ;  /* 0x000000066d067221 */ /* 0x004fc80000000000 */
[----:B0-----:R-:W-:-:S04]  /*4500*/  FADD R5, R111, R6 ;  /* 0x000000066f057221 */ /* 0x001fc80000000000 */
[----:B-1----:R-:W-:-:S05]  /*4510*/  FADD R5, R104, R5 ;  /* 0x0000000568057221 */ /* 0x002fca0000000000 */
[----:B------:R-:W0:Y:S02]  /*4520*/  SHFL.BFLY PT, R6, R5, 0x10, 0x1f ;  /* 0x0e001f0005067f89 */ /* 0x000e2400000e0000 */
[----:B0-----:R-:W-:Y:S01]  /*4530*/  FADD R9, R5, R6 ;  /* 0x0000000605097221 */ /* 0x001fe20000000000 */
[----:B------:R-:W-:-:S04]  /*4540*/  IMAD.WIDE R4, R89, 0x2, R86 ;  /* 0x0000000259047825 */ /* 0x000fc800078e0256 */
[----:B------:R0:W-:Y:S01]  /*4550*/  @!P4 STS [R38+UR10+0x1000], R9 ;  /* 0x001000092600c988 */ /* 0x0001e2000800080a */
[----:B------:R-:W-:Y:S01]  /*4560*/  BAR.SYNC.DEFER_BLOCKING 0x0 ;  /* 0x0000000000007b1d */ /* 0x000fe20000010000 */
[----:B0-----:R-:W-:-:S05]  /*4570*/  IMAD.WIDE R8, R89, 0x2, R84 ;  /* 0x0000000259087825 */ /* 0x001fca00078e0254 */
[----:B------:R-:W0:Y:S04]  /*4580*/  @!P5 LDS R64, [R112+0x1000] ;  /* 0x001000007040d984 */ /* 0x000e280000000800 */
[----:B0-----:R-:W0:Y:S02]  /*4590*/  SHFL.BFLY PT, R7, R64, 0x1, 0x1f ;  /* 0x0c201f0040077f89 */ /* 0x001e2400000e0000 */
[----:B0-----:R-:W-:Y:S01]  /*45a0*/  FADD R11, R64, R7 ;  /* 0x00000007400b7221 */ /* 0x001fe20000000000 */
[----:B------:R-:W-:-:S04]  /*45b0*/  IMAD.WIDE R6, R89, 0x2, R80 ;  /* 0x0000000259067825 */ /* 0x000fc800078e0250 */
[----:B------:R0:W-:Y:S01]  /*45c0*/  @P0 STS [R112+0x1000], R11 ;  /* 0x0010000b70000388 */ /* 0x0001e20000000800 */
[----:B------:R-:W-:Y:S06]  /*45d0*/  BAR.SYNC.DEFER_BLOCKING 0x0 ;  /* 0x0000000000007b1d */ /* 0x000fec0000010000 */
[----:B------:R0:W1:Y:S01]  /*45e0*/  LDS R23, [R39+UR10+0x1000] ;  /* 0x0010000a27177984 */ /* 0x0000620008000800 */
[----:B------:R-:W2:Y:S02]  /*45f0*/  SYNCS.PHASECHK.TRANS64.TRYWAIT P2, [UR13], R88 ;  /* 0x00000058ff0075a7 */ /* 0x000ea4000804110d */
[----:B012---:R-:W-:Y:S05]  /*4600*/  @!P2 BRA `(.L_x_15) ;  /* 0x0000001000bca947 */ /* 0x007fea0003800000 */
.L_x_24:
[C---:B------:R-:W-:Y:S01]  /*4610*/  IMAD.WIDE R10, R89.reuse, 0x2, R78 ;  /* 0x00000002590a7825 */ /* 0x040fe200078e024e */
[----:B------:R0:W2:Y:S03]  /*4620*/  LDG.E.U16 R113, desc[UR28][R4.64] ;  /* 0x0000001c04717981 */ /* 0x0000a6000c1e1500 */
[C---:B------:R-:W-:Y:S01]  /*4630*/  IMAD.WIDE R12, R89.reuse, 0x2, R82 ;  /* 0x00000002590c7825 */ /* 0x040fe200078e0252 */
[----:B------:R1:W3:Y:S03]  /*4640*/  LDG.E.U16 R115, desc[UR28][R6.64] ;  /* 0x0000001c06737981 */ /* 0x0002e6000c1e1500 */
[C---:B------:R-:W-:Y:S01]  /*4650*/  IMAD.WIDE R14, R89.reuse, 0x2, R74 ;  /* 0x00000002590e7825 */ /* 0x040fe200078e024a */
[----:B------:R4:W5:Y:S03]  /*4660*/  LDG.E.U16 R117, desc[UR28][R8.64] ;  /* 0x0000001c08757981 */ /* 0x000966000c1e1500 */
[C---:B------:R-:W-:Y:S01]  /*4670*/  IMAD.WIDE R16, R89.reuse, 0x2, R76 ;  /* 0x0000000259107825 */ /* 0x040fe200078e024c */
[----:B------:R0:W5:Y:S03]  /*4680*/  LDG.E.U16 R123, desc[UR28][R10.64] ;  /* 0x0000001c0a7b7981 */ /* 0x000166000c1e1500 */
[----:B------:R-:W-:Y:S01]  /*4690*/  IMAD.WIDE R18, R89, 0x2, R72 ;  /* 0x0000000259127825 */ /* 0x000fe200078e0248 */
[----:B------:R0:W5:Y:S04]  /*46a0*/  LDG.E.U16 R119, desc[UR28][R12.64] ;  /* 0x0000001c0c777981 */ /* 0x000168000c1e1500 */
[----:B------:R1:W5:Y:S04]  /*46b0*/  LDG.E.U16 R125, desc[UR28][R14.64] ;  /* 0x0000001c0e7d7981 */ /* 0x000368000c1e1500 */
[----:B------:R4:W5:Y:S04]  /*46c0*/  LDG.E.U16 R121, desc[UR28][R16.64] ;  /* 0x0000001c10797981 */ /* 0x000968000c1e1500 */
[----:B------:R4:W5:Y:S01]  /*46d0*/  LDG.E.U16 R88, desc[UR28][R18.64] ;  /* 0x0000001c12587981 */ /* 0x000962000c1e1500 */
[----:B0-----:R-:W-:-:S02]  /*46e0*/  F2FP.BF16.F32.PACK_AB R4, R25, R20 ;  /* 0x000000141904723e */ /* 0x001fc400000010ff */
[----:B------:R-:W-:Y:S02]  /*46f0*/  F2FP.BF16.F32.PACK_AB R5, R27, R22 ;  /* 0x000000161b05723e */ /* 0x000fe400000010ff */
[----:B-1----:R-:W-:Y:S02]  /*4700*/  F2FP.BF16.F32.PACK_AB R6, R29, R24 ;  /* 0x000000181d06723e */ /* 0x002fe400000010ff */
[----:B------:R-:W-:Y:S02]  /*4710*/  F2FP.BF16.F32.PACK_AB R7, R31, R26 ;  /* 0x0000001a1f07723e */ /* 0x000fe400000010ff */
[----:B----4-:R-:W-:Y:S02]  /*4720*/  F2FP.BF16.F32.PACK_AB R8, R33, R28 ;  /* 0x0000001c2108723e */ /* 0x010fe400000010ff */
[----:B------:R-:W-:Y:S02]  /*4730*/  F2FP.BF16.F32.PACK_AB R9, R35, R30 ;  /* 0x0000001e2309723e */ /* 0x000fe400000010ff */
[----:B------:R-:W-:-:S02]  /*4740*/  F2FP.BF16.F32.PACK_AB R10, R93, R32 ;  /* 0x000000205d0a723e */ /* 0x000fc400000010ff */
[----:B------:R-:W-:Y:S02]  /*4750*/  F2FP.BF16.F32.PACK_AB R11, R95, R34 ;  /* 0x000000225f0b723e */ /* 0x000fe400000010ff */
[----:B------:R-:W-:Y:S02]  /*4760*/  F2FP.BF16.F32.PACK_AB R12, R97, R90 ;  /* 0x0000005a610c723e */ /* 0x000fe400000010ff */
[----:B------:R-:W-:Y:S02]  /*4770*/  F2FP.BF16.F32.PACK_AB R13, R99, R92 ;  /* 0x0000005c630d723e */ /* 0x000fe400000010ff */
[----:B------:R-:W-:Y:S02]  /*4780*/  F2FP.BF16.F32.PACK_AB R14, R101, R94 ;  /* 0x0000005e650e723e */ /* 0x000fe400000010ff */
[----:B------:R-:W-:Y:S02]  /*4790*/  F2FP.BF16.F32.PACK_AB R15, R103, R96 ;  /* 0x00000060670f723e */ /* 0x000fe400000010ff */
[----:B------:R-:W-:-:S02]  /*47a0*/  F2FP.BF16.F32.PACK_AB R16, R105, R98 ;  /* 0x000000626910723e */ /* 0x000fc400000010ff */
[----:B------:R-:W-:Y:S02]  /*47b0*/  F2FP.BF16.F32.PACK_AB R17, R107, R100 ;  /* 0x000000646b11723e */ /* 0x000fe400000010ff */
[----:B------:R-:W-:Y:S02]  /*47c0*/  F2FP.BF16.F32.PACK_AB R18, R109, R102 ;  /* 0x000000666d12723e */ /* 0x000fe400000010ff */
[----:B------:R-:W-:Y:S01]  /*47d0*/  F2FP.BF16.F32.PACK_AB R19, R104, R111 ;  /* 0x0000006f6813723e */ /* 0x000fe200000010ff */
[----:B------:R-:W-:-:S03]  /*47e0*/  FADD R20, -R21, R70 ;  /* 0x0000004615147221 */ /* 0x000fc60000000100 */
[----:B------:R-:W-:Y:S01]  /*47f0*/  STTM.16dp32bit_t0_t15.x16 tmem[UR15], R4 ;  /* 0x00000004000079ed */ /* 0x000fe20008a0000f */
[----:B------:R-:W-:Y:S01]  /*4800*/  STTM.16dp32bit_t16_t31.x16 tmem[UR15+0x10], R4 ;  /* 0x00001004000079ed */ /* 0x000fe20008a2000f */
[----:B------:R-:W-:-:S06]  /*4810*/  FMUL R20, R20, 1.4426950216293334961 ;  /* 0x3fb8aa3b14147820 */ /* 0x000fcc0000400000 */
[----:B------:R-:W0:Y:S01]  /*4820*/  MUFU.EX2 R20, R20 ;  /* 0x0000001400147308 */ /* 0x000e220000000800 */
[----:B------:R-:W-:Y:S01]  /*4830*/  ULEA UR13, UR25, UR10, 0x3 ;  /* 0x0000000a190d7291 */ /* 0x000fe2000f8e18ff */
[----:B------:R-:W-:-:S03]  /*4840*/  UMOV UR6, UR4 ;  /* 0x0000000400067c82 */ /* 0x000fc60008000000 */
[----:B------:R-:W-:Y:S01]  /*4850*/  UIADD3 UR13, UPT, UPT, UR13, 0x3800, URZ ;  /* 0x000038000d0d7890 */ /* 0x000fe2000fffe0ff */
[----:B--2---:R1:W-:Y:S04]  /*4860*/  STS.U16 [R56+UR10+0x2000], R113 ;  /* 0x0020007138007988 */ /* 0x0043e8000800040a */
[----:B---3--:R1:W-:Y:S04]  /*4870*/  STS.U16 [R56+UR10+0x2400], R115 ;  /* 0x0024007338007988 */ /* 0x0083e8000800040a */
[----:B-----5:R1:W-:Y:S04]  /*4880*/  STS.U16 [R58+UR10+0x2100], R117 ;  /* 0x002100753a007988 */ /* 0x0203e8000800040a */
[----:B------:R1:W-:Y:S04]  /*4890*/  STS.U16 [R58+UR10+0x2500], R123 ;  /* 0x0025007b3a007988 */ /* 0x0003e8000800040a */
[----:B------:R1:W-:Y:S04]  /*48a0*/  STS.U16 [R60+UR10+0x2200], R119 ;  /* 0x002200773c007988 */ /* 0x0003e8000800040a */
[----:B------:R1:W-:Y:S04]  /*48b0*/  STS.U16 [R60+UR10+0x2600], R125 ;  /* 0x0026007d3c007988 */ /* 0x0003e8000800040a */
[----:B------:R1:W-:Y:S04]  /*48c0*/  STS.U16 [R62+UR10+0x2300], R121 ;  /* 0x002300793e007988 */ /* 0x0003e8000800040a */
[----:B------:R1:W-:Y:S01]  /*48d0*/  STS.U16 [R62+UR10+0x2700], R88 ;  /* 0x002700583e007988 */ /* 0x0003e2000800040a */
[----:B------:R-:W2:Y:S02]  /*48e0*/  FENCE.VIEW.ASYNC.T ;  /* 0x00000000000073c6 */ /* 0x000ea40000000200 */
[----:B--2---:R-:W-:Y:S06]  /*48f0*/  BAR.SYNC.DEFER_BLOCKING 0x0 ;  /* 0x0000000000007b1d */ /* 0x004fec0000010000 */
[----:B------:R-:W-:Y:S01]  /*4900*/  LDTM.16dp32bit_t0_t15.x4 R4, tmem[UR11] ;  /* 0x0000000b000479ee */ /* 0x000fe20008900000 */
[----:B------:R-:W0:Y:S01]  /*4910*/  LDTM.16dp32bit_t16_t31.x4 R4, tmem[UR11+0x4] ;  /* 0x0000040b000479ee */ /* 0x000e220008920000 */
[----:B------:R-:W-:Y:S01]  /*4920*/  NOP ;  /* 0x0000000000007918 */ /* 0x000fe20000000000 */
[C---:B0-----:R-:W-:Y:S01]  /*4930*/  FMUL R4, R20.reuse, R4 ;  /* 0x0000000414047220 */ /* 0x041fe20000400000 */
[C---:B------:R-:W-:Y:S01]  /*4940*/  FMUL R5, R20.reuse, R5 ;  /* 0x0000000514057220 */ /* 0x040fe20000400000 */
[C---:B------:R-:W-:Y:S01]  /*4950*/  FMUL R6, R20.reuse, R6 ;  /* 0x0000000614067220 */ /* 0x040fe20000400000 */
[----:B------:R-:W-:-:S04]  /*4960*/  FMUL R7, R20, R7 ;  /* 0x0000000714077220 */ /* 0x000fc80000400000 */
[----:B------:R1:W-:Y:S01]  /*4970*/  STTM.16dp32bit_t0_t15.x4 tmem[UR11], R4 ;  /* 0x00000004000079ed */ /* 0x0003e2000890000b */
[----:B------:R1:W-:Y:S01]  /*4980*/  STTM.16dp32bit_t16_t31.x4 tmem[UR11+0x4], R4 ;  /* 0x00000404000079ed */ /* 0x0003e2000892000b */
[----:B------:R-:W0:Y:S02]  /*4990*/  FENCE.VIEW.ASYNC.T ;  /* 0x00000000000073c6 */ /* 0x000e240000000200 */
[----:B0-----:R-:W-:Y:S06]  /*49a0*/  BAR.SYNC.DEFER_BLOCKING 0x0 ;  /* 0x0000000000007b1d */ /* 0x001fec0000010000 */
[----:B------:R0:W-:Y:S06]  /*49b0*/  MEMBAR.ALL.CTA ;  /* 0x0000000000007992 */ /* 0x0001ec0000008000 */
[----:B0-----:R-:W0:Y:S02]  /*49c0*/  FENCE.VIEW.ASYNC.S ;  /* 0x00000000000073c6 */ /* 0x001e240000000000 */
[----:B0-----:R-:W-:Y:S06]  /*49d0*/  BAR.SYNC.DEFER_BLOCKING 0x0 ;  /* 0x0000000000007b1d */ /* 0x001fec0000010000 */
[----:B------:R-:W-:Y:S05]  /*49e0*/  BRA.U UP2, `(.L_x_16) ;  /* 0x0000000102947547 */ /* 0x000fea000b800000 */
[----:B------:R-:W-:Y:S02]  /*49f0*/  UIADD3 UR59, UPT, UPT, UR9, 0x18, URZ ;  /* 0x00000018093b7890 */ /* 0x000fe4000fffe0ff */
[----:B------:R-:W-:Y:S02]  /*4a00*/  UIADD3 UR60, UPT, UPT, UR9, 0x20, URZ ;  /* 0x00000020093c7890 */ /* 0x000fe4000fffe0ff */
[----:B------:R-:W-:Y:S02]  /*4a10*/  UIADD3 UR61, UPT, UPT, UR9, 0x28, URZ ;  /* 0x00000028093d7890 */ /* 0x000fe4000fffe0ff */
[----:B------:R-:W-:Y:S02]  /*4a20*/  UIADD3 UR62, UPT, UPT, UR9, 0x30, URZ ;  /* 0x00000030093e7890 */ /* 0x000fe4000fffe0ff */
[----:B------:R-:W-:Y:S02]  /*4a30*/  UIADD3 UR63, UPT, UPT, UR9, 0x38, URZ ;  /* 0x00000038093f7890 */ /* 0x000fe4000fffe0ff */
[----:B------:R-:W-:Y:S01]  /*4a40*/  UIADD3 UR64, UPT, UPT, UR9, 0x40, URZ ;  /* 0x0000004009407890 */ /* 0x000fe2000fffe0ff */
[----:B------:R-:W-:Y:S01]  /*4a50*/  UMOV UR20, 0x0 ;  /* 0x0000000000147882 */ /* 0x000fe20000000000 */
[----:B------:R-:W-:Y:S01]  /*4a60*/  UMOV UR21, 0x4040490 ;  /* 0x0404049000157882 */ /* 0x000fe20000000000 */
[----:B------:R-:W-:Y:S01]  /*4a70*/  UMOV UR19, 0x40004040 ;  /* 0x4000404000137882 */ /* 0x000fe20000000000 */
[----:B------:R-:W-:-:S02]  /*4a80*/  UIADD3 UR65, UPT, UPT, UR9, 0x48, URZ ;  /* 0x0000004809417890 */ /* 0x000fc4000fffe0ff */
[----:B------:R0:W-:Y:S01]  /*4a90*/  UTCHMMA tmem[UR14], gdesc[UR18], tmem[UR9], tmem[UR20], idesc[UR21], UPT ;  /* 0x00ff14120e0079ea */ /* 0x0001e2000b800009 */
[----:B------:R-:W-:Y:S01]  /*4aa0*/  UMOV UR26, 0x0 ;  /* 0x00000000001a7882 */ /* 0x000fe20000000000 */
        /* <DEDUP_REMOVED lines=14> */
[----:B------:R-:W-:Y:S01]  /*4b90*/  UMOV UR4, UR13 ;  /* 0x0000000d00047c82 */ /* 0x000fe20008000000 */
[----:B------:R-:W-:Y:S01]  /*4ba0*/  UMOV UR5, URZ ;  /* 0x000000ff00057c82 */ /* 0x000fe20008000000 */
[----:B------:R0:W-:Y:S01]  /*4bb0*/  UTCHMMA tmem[UR62], gdesc[UR38], tmem[UR9], tmem[UR50], idesc[UR51], UPT ;  /* 0x00ff32263e0079ea */ /* 0x0001e2000b800009 */
[----:B------:R-:W-:Y:S01]  /*4bc0*/  UMOV UR56, 0x0 ;  /* 0x0000000000387882 */ /* 0x000fe20000000000 */
[----:B------:R-:W-:Y:S01]  /*4bd0*/  UMOV UR57, 0x4040490 ;  /* 0x0404049000397882 */ /* 0x000fe20000000000 */
[----:B------:R0:W-:Y:S01]  /*4be0*/  UTCHMMA tmem[UR63], gdesc[UR40], tmem[UR9], tmem[UR52], idesc[UR53], UPT ;  /* 0x00ff34283f0079ea */ /* 0x0001e2000b800009 */
[----:B------:R-:W-:Y:S01]  /*4bf0*/  UMOV UR4, UR4 ;  /* 0x0000000400047c82 */ /* 0x000fe20008000000 */
[----:B------:R0:W-:Y:S01]  /*4c00*/  UTCHMMA tmem[UR64], gdesc[UR42], tmem[UR9], tmem[UR54], idesc[UR55], UPT ;  /* 0x00ff362a400079ea */ /* 0x0001e2000b800009 */
[----:B------:R0:W-:Y:S01]  /*4c10*/  UTCHMMA tmem[UR65], gdesc[UR44], tmem[UR9], tmem[UR56], idesc[UR57], UPT ;  /* 0x00ff382c410079ea */ /* 0x0001e2000b800009 */
[----:B------:R0:W-:Y:S01]  /*4c20*/  UTCBAR [UR4], URZ ;  /* 0x000000ff040073e9 */ /* 0x0001e200080000ff */
[----:B------:R-:W-:Y:S01]  /*4c30*/  NOP ;  /* 0x0000000000007918 */ /* 0x000fe20000000000 */
.L_x_16:
[----:B------:R-:W-:Y:S01]  /*4c40*/  UIADD3 UR25, UPT, UPT, UR25, 0x1, URZ ;  /* 0x0000000119197890 */ /* 0x000fe2000fffe0ff */
[----:B------:R-:W-:Y:S01]  /*4c50*/  FFMA R68, R20, R68, R23 ;  /* 0x0000004414447223 */ /* 0x000fe20000000017 */
[----:B------:R-:W-:Y:S01]  /*4c60*/  VIADD R89, R89, UR17 ;  /* 0x0000001159597c36 */ /* 0x000fe20008000000 */
[----:B------:R-:W-:Y:S01]  /*4c70*/  MOV R70, R21 ;  /* 0x0000001500467202 */ /* 0x000fe20000000f00 */
[----:B------:R-:W-:Y:S01]  /*4c80*/  UISETP.GT.AND UP3, UPT, UR25, 0x1, UPT ;  /* 0x000000011900788c */ /* 0x000fe2000bf64270 */
[----:B------:R-:W-:Y:S01]  /*4c90*/  VIADD R91, R91, UR23 ;  /* 0x000000175b5b7c36 */ /* 0x000fe20008000000 */
[----:B------:R-:W-:Y:S01]  /*4ca0*/  UMOV UR5, UR7 ;  /* 0x0000000700057c82 */ /* 0x000fe20008000000 */
[----:B-1----:R-:W-:Y:S01]  /*4cb0*/  IMAD.U32 R88, RZ, RZ, UR6 ;  /* 0x00000006ff587e24 */ /* 0x002fe2000f8e00ff */
[----:B0-----:R-:W-:Y:S02]  /*4cc0*/  USEL UR4, URZ, 0x1, !UP3 ;  /* 0x00000001ff047887 */ /* 0x001fe4000d800000 */
[----:B------:R-:W-:-:S02]  /*4cd0*/  USEL UR25, UR25, URZ, !UP3 ;  /* 0x000000ff19197287 */ /* 0x000fc4000d800000 */
[----:B------:R-:W-:Y:S02]  /*4ce0*/  UISETP.GE.AND UP3, UPT, UR7, UR16, UPT ;  /* 0x000000100700728c */ /* 0x000fe4000bf66270 */
[----:B------:R-:W-:-:S07]  /*4cf0*/  ULOP3.LUT UR4, UR6, UR4, URZ, 0x3c, !UPT ;  /* 0x0000000406047292 */ /* 0x000fce000f8e3cff */
[----:B------:R-:W-:Y:S05]  /*4d00*/  BRA.U !UP3, `(.L_x_17) ;  /* 0xffffffe10b907547 */ /* 0x000fea000b83ffff */
.L_x_12:
[----:B------:R-:W-:Y:S01]  /*4d10*/  UISETP.GE.AND UP1, UPT, UR31, 0x1, UPT ;  /* 0x000000011f00788c */ /* 0x000fe2000bf26270 */
[C---:B------:R-:W-:Y:S01]  /*4d20*/  LOP3.LUT R0, R37.reuse, 0x10, RZ, 0xc0, !PT ;  /* 0x0000001025007812 */ /* 0x040fe200078ec0ff */
[----:B------:R-:W-:Y:S01]  /*4d30*/  IMAD.MOV.U32 R15, RZ, RZ, 0x3dc6b27f ;  /* 0x3dc6b27fff0f7424 */ /* 0x000fe200078e00ff */
[----:B------:R-:W-:Y:S01]  /*4d40*/  FSETP.GEU.AND P3, PT, R68, 1.175494350822287508e-38, PT ;  /* 0x008000004400780b */ /* 0x000fe20003f6e000 */
[----:B------:R-:W-:Y:S01]  /*4d50*/  IMAD.SHL.U32 R3, R37, 0x4, RZ ;  /* 0x0000000425037824 */ /* 0x000fe200078e00ff */
[----:B------:R-:W-:Y:S01]  /*4d60*/  ISETP.NE.U32.AND P4, PT, R0, RZ, PT ;  /* 0x000000ff0000720c */ /* 0x000fe20003f85070 */
[C---:B------:R-:W-:Y:S01]  /*4d70*/  FMUL R0, R68.reuse, 8388608 ;  /* 0x4b00000044007820 */ /* 0x040fe20000400000 */
[C---:B------:R-:W-:Y:S02]  /*4d80*/  FSETP.GEU.AND P5, PT, |R68|.reuse, 1.175494350822287508e-38, PT ;  /* 0x008000004400780b */ /* 0x040fe40003fae200 */
[----:B------:R-:W-:Y:S02]  /*4d90*/  FSETP.GT.AND P2, PT, |R68|, 8.50705917302346158658e+37, PT ;  /* 0x7e8000004400780b */ /* 0x000fe40003f44200 */
[----:B------:R-:W-:-:S02]  /*4da0*/  SHF.R.S32.HI R8, RZ, 0x5, R37 ;  /* 0x00000005ff087819 */ /* 0x000fc40000011425 */
[----:B------:R-:W-:Y:S01]  /*4db0*/  FSEL R16, R0, R68, !P3 ;  /* 0x0000004400107208 */ /* 0x000fe20005800000 */
[----:B------:R-:W-:Y:S08]  /*4dc0*/  BRA.U !UP1, `(.L_x_18) ;  /* 0x0000000109107547 */ /* 0x000ff0000b800000 */
[----:B------:R-:W-:-:S06]  /*4dd0*/  USHF.L.U32 UR6, UR6, 0x1f, URZ ;  /* 0x0000001f06067899 */ /* 0x000fcc00080006ff */
[----:B------:R-:W-:-:S04]  /*4de0*/  IMAD.U32 R0, RZ, RZ, UR6 ;  /* 0x00000006ff007e24 */ /* 0x000fc8000f8e00ff */
[----:B------:R-:W3:Y:S02]  /*4df0*/  SYNCS.PHASECHK.TRANS64.TRYWAIT P0, [UR13], R0 ;  /* 0x00000000ff0075a7 */ /* 0x000ee4000800110d */
[----:B---3--:R-:W-:Y:S05]  /*4e00*/  @!P0 BRA `(.L_x_19) ;  /* 0x0000000800c88947 */ /* 0x008fea0003800000 */
.L_x_18:
[----:B------:R-:W-:Y:S01]  /*4e10*/  BAR.SYNC.DEFER_BLOCKING 0x0 ;  /* 0x0000000000007b1d */ /* 0x000fe20000010000 */
[----:B------:R-:W-:Y:S01]  /*4e20*/  @P2 FMUL R68, R68, 0.25 ;  /* 0x3e80000044442820 */ /* 0x000fe20000400000 */
[----:B------:R-:W-:Y:S01]  /*4e30*/  VIADD R0, R16, 0xc0cafb0d ;  /* 0xc0cafb0d10007836 */ /* 0x000fe20000000000 */
[----:B------:R-:W-:Y:S02]  /*4e40*/  SGXT R8, R8, 0x1 ;  /* 0x000000010808781a */ /* 0x000fe40000000200 */
[----:B------:R-:W-:Y:S01]  /*4e50*/  @!P5 FMUL R68, R68, 16777216 ;  /* 0x4b8000004444d820 */ /* 0x000fe20000400000 */
[----:B------:R-:W-:Y:S01]  /*4e60*/  LOP3.LUT R12, R37, 0x40, RZ, 0xc0, !PT ;  /* 0x00000040250c7812 */ /* 0x000fe200078ec0ff */
[----:B------:R-:W3:Y:S01]  /*4e70*/  LDCU.64 UR4, c[0x0][0x3e0] ;  /* 0x00007c00ff0477ac */ /* 0x000ee20008000a00 */
[----:B------:R-:W-:Y:S01]  /*4e80*/  SEL R9, RZ, 0x440, !P4 ;  /* 0x00000440ff097807 */ /* 0x000fe20006000000 */
[----:B------:R-:W4:Y:S01]  /*4e90*/  MUFU.RCP R10, R68 ;  /* 0x00000044000a7308 */ /* 0x000f220000001000 */
[----:B------:R-:W-:Y:S01]  /*4ea0*/  LOP3.LUT R8, R8, 0x440, RZ, 0xc0, !PT ;  /* 0x0000044008087812 */ /* 0x000fe200078ec0ff */
[----:B------:R-:W5:Y:S01]  /*4eb0*/  LDC.64 R22, c[0x0][0x398] ;  /* 0x0000e600ff167b82 */ /* 0x000f620000000a00 */
[----:B------:R-:W-:-:S02]  /*4ec0*/  LOP3.LUT R2, R0, 0xff800000, RZ, 0xc0, !PT ;  /* 0xff80000000027812 */ /* 0x000fc400078ec0ff */
[C---:B------:R-:W-:Y:S02]  /*4ed0*/  LEA.HI R13, R12.reuse, R9, RZ, 0x1b ;  /* 0x000000090c0d7211 */ /* 0x040fe400078fd8ff */
[----:B------:R-:W-:Y:S02]  /*4ee0*/  LEA R12, R12, UR10, 0x1 ;  /* 0x0000000a0c0c7c11 */ /* 0x000fe4000f8e08ff */
[----:B------:R-:W-:Y:S02]  /*4ef0*/  LOP3.LUT R9, R8, 0x27c, R3, 0x78, !PT ;  /* 0x0000027c08097812 */ /* 0x000fe400078e7803 */
[-C--:B------:R-:W-:Y:S02]  /*4f00*/  IADD3 R0, PT, PT, R16, -R2.reuse, RZ ;  /* 0x8000000210007210 */ /* 0x080fe40007ffe0ff */
[----:B------:R-:W-:Y:S01]  /*4f10*/  LOP3.LUT R14, R37, 0x80, RZ, 0xc0, !PT ;  /* 0x00000080250e7812 */ /* 0x000fe200078ec0ff */
[----:B------:R-:W-:Y:S01]  /*4f20*/  IMAD.IADD R11, R9, 0x1, R12 ;  /* 0x00000001090b7824 */ /* 0x000fe200078e020c */
[----:B------:R-:W0:Y:S02]  /*4f30*/  @!P1 SYNCS.CCTL.IV [UR10+0x3800] ;  /* 0x00380000ff0099b1 */ /* 0x000e24000800000a */
[----:B0-----:R-:W-:Y:S01]  /*4f40*/  BAR.SYNC.DEFER_BLOCKING 0x0 ;  /* 0x0000000000007b1d */ /* 0x001fe20000010000 */
[----:B------:R-:W-:Y:S01]  /*4f50*/  FADD R8, R0, -1 ;  /* 0xbf80000000087421 */ /* 0x000fe20000000000 */
[----:B------:R-:W-:Y:S01]  /*4f60*/  LOP3.LUT R12, R3, 0xbc, RZ, 0xc0, !PT ;  /* 0x000000bc030c7812 */ /* 0x000fe200078ec0ff */
[----:B------:R-:W-:Y:S01]  /*4f70*/  IMAD R13, R14, 0x2, R13 ;  /* 0x000000020e0d7824 */ /* 0x000fe200078e020d */
[----:B------:R-:W-:Y:S01]  /*4f80*/  FSEL R0, RZ, -23, P3 ;  /* 0xc1b80000ff007808 */ /* 0x000fe20001800000 */
[----:B------:R-:W-:Y:S01]  /*4f90*/  FFMA.FTZ R9, R8, R15, -0.16845393180847167969 ;  /* 0xbe2c7f3008097423 */ /* 0x000fe2000001000f */
[----:B------:R-:W-:Y:S01]  /*4fa0*/  I2FP.F32.S32 R3, R2 ;  /* 0x0000000200037245 */ /* 0x000fe20000201400 */
[----:B------:R-:W-:Y:S01]  /*4fb0*/  IMAD.IADD R12, R12, 0x1, R13 ;  /* 0x000000010c0c7824 */ /* 0x000fe200078e020d */
[----:B-12---:R-:W-:Y:S01]  /*4fc0*/  LDTM.16dp32bit_t0_t15.x4 R4, tmem[UR11] ;  /* 0x0000000b000479ee */ /* 0x006fe20008900000 */
[----:B------:R-:W0:Y:S01]  /*4fd0*/  LDTM.16dp32bit_t16_t31.x4 R4, tmem[UR11+0x4] ;  /* 0x0000040b000479ee */ /* 0x000e220008920000 */
[----:B------:R-:W-:Y:S01]  /*4fe0*/  FFMA.FTZ R9, R8, R9, 0.1716887056827545166 ;  /* 0x3e2fcf2a08097423 */ /* 0x000fe20000010009 */
[----:B------:R-:W-:Y:S01]  /*4ff0*/  ISETP.GE.U32.AND P0, PT, R16, 0x7f800000, PT ;  /* 0x7f8000001000780c */ /* 0x000fe20003f06070 */
[----:B------:R-:W-:Y:S01]  /*5000*/  FFMA.FTZ R0, R3, 1.1920928955078125e-07, R0 ;  /* 0x3400000003007823 */ /* 0x000fe20000010000 */
[----:B------:R-:W-:Y:S01]  /*5010*/  SHF.R.U32.HI R3, RZ, 0x2, R37 ;  /* 0x00000002ff037819 */ /* 0x000fe20000011625 */
[----:B------:R-:W-:Y:S01]  /*5020*/  FFMA.FTZ R9, R8, R9, -0.17900948226451873779 ;  /* 0xbe374e4308097423 */ /* 0x000fe20000010009 */
[----:B---3--:R-:W-:Y:S01]  /*5030*/  UIMAD UR4, UR8, UR4, URZ ;  /* 0x00000004080472a4 */ /* 0x008fe2000f8e02ff */
[----:B------:R-:W-:-:S02]  /*5040*/  IMAD R2, R36, UR5, RZ ;  /* 0x0000000524027c24 */ /* 0x000fc4000f8e02ff */
[----:B------:R-:W-:Y:S01]  /*5050*/  FFMA.FTZ R9, R8, R9, 0.20512372255325317383 ;  /* 0x3e520bf408097423 */ /* 0x000fe20000010009 */
[----:B------:R-:W-:-:S03]  /*5060*/  USHF.L.U32 UR5, UR4, 0x1, URZ ;  /* 0x0000000104057899 */ /* 0x000fc600080006ff */
[C---:B------:R-:W-:Y:S01]  /*5070*/  FFMA.FTZ R9, R8.reuse, R9, -0.24046532809734344482 ;  /* 0xbe763c8b08097423 */ /* 0x040fe20000010009 */
[----:B------:R-:W1:Y:S01]  /*5080*/  @!P1 SYNCS.CCTL.IV [UR10+0x3808] ;  /* 0x00380800ff0099b1 */ /* 0x000e62000800000a */
[----:B------:R-:W-:Y:S02]  /*5090*/  NOP ;  /* 0x0000000000007918 */ /* 0x000fe40000000000 */
[----:B------:R-:W-:Y:S01]  /*50a0*/  FFMA.FTZ R9, R8, R9, 0.28857114911079406738 ;  /* 0x3e93bf9908097423 */ /* 0x000fe20000010009 */
[----:B------:R-:W-:-:S03]  /*50b0*/  FSETP.NEU.AND P1, PT, R16, RZ, PT ;  /* 0x000000ff1000720b */ /* 0x000fc60003f2d000 */
[----:B------:R-:W-:Y:S01]  /*50c0*/  FFMA.FTZ R9, R8, R9, -0.36067417263984680176 ;  /* 0xbeb8aa4908097423 */ /* 0x000fe20000010009 */
[----:B0-----:R-:W-:Y:S01]  /*50d0*/  @P2 FMUL R4, R4, 0.25 ;  /* 0x3e80000004042820 */ /* 0x001fe20000400000 */
[----:B------:R-:W-:Y:S01]  /*50e0*/  @P2 FMUL R5, R5, 0.25 ;  /* 0x3e80000005052820 */ /* 0x000fe20000400000 */
[----:B------:R-:W-:Y:S01]  /*50f0*/  @P2 FMUL R6, R6, 0.25 ;  /* 0x3e80000006062820 */ /* 0x000fe20000400000 */
[----:B------:R-:W-:Y:S01]  /*5100*/  @P2 FMUL R7, R7, 0.25 ;  /* 0x3e80000007072820 */ /* 0x000fe20000400000 */
[----:B------:R-:W-:Y:S01]  /*5110*/  @!P5 FMUL R4, R4, 16777216 ;  /* 0x4b8000000404d820 */ /* 0x000fe20000400000 */
[----:B------:R-:W-:Y:S01]  /*5120*/  @!P5 FMUL R5, R5, 16777216 ;  /* 0x4b8000000505d820 */ /* 0x000fe20000400000 */
[----:B------:R-:W-:Y:S01]  /*5130*/  @!P5 FMUL R6, R6, 16777216 ;  /* 0x4b8000000606d820 */ /* 0x000fe20000400000 */
[----:B------:R-:W-:Y:S01]  /*5140*/  @!P5 FMUL R7, R7, 16777216 ;  /* 0x4b8000000707d820 */ /* 0x000fe20000400000 */
[C---:B----4-:R-:W-:Y:S01]  /*5150*/  FMUL R4, R10.reuse, R4 ;  /* 0x000000040a047220 */ /* 0x050fe20000400000 */
[C---:B------:R-:W-:Y:S01]  /*5160*/  FMUL R5, R10.reuse, R5 ;  /* 0x000000050a057220 */ /* 0x040fe20000400000 */
[C---:B------:R-:W-:Y:S01]  /*5170*/  FMUL R6, R10.reuse, R6 ;  /* 0x000000060a067220 */ /* 0x040fe20000400000 */
[----:B------:R-:W-:Y:S01]  /*5180*/  FMUL R7, R10, R7 ;  /* 0x000000070a077220 */ /* 0x000fe20000400000 */
[C---:B------:R-:W-:Y:S01]  /*5190*/  FFMA.FTZ R9, R8.reuse, R9, 0.48089820146560668945 ;  /* 0x3ef6384a08097423 */ /* 0x040fe20000010009 */
[----:B------:R-:W0:Y:S01]  /*51a0*/  LDC R10, c[0x0][0x3e8] ;  /* 0x0000fa00ff0a7b82 */ /* 0x000e220000000800 */
[----:B------:R-:W-:Y:S01]  /*51b0*/  F2FP.BF16.F32.PACK_AB R4, R5, R4 ;  /* 0x000000040504723e */ /* 0x000fe200000010ff */
[----:B------:R-:W-:Y:S01]  /*51c0*/  IMAD.SHL.U32 R5, R37, 0x10, RZ ;  /* 0x0000001025057824 */ /* 0x000fe200078e00ff */
[----:B------:R-:W-:Y:S01]  /*51d0*/  F2FP.BF16.F32.PACK_AB R6, R7, R6 ;  /* 0x000000060706723e */ /* 0x000fe200000010ff */
[C---:B------:R-:W-:Y:S01]  /*51e0*/  FFMA.FTZ R9, R8.reuse, R9, -0.72134751081466674805 ;  /* 0xbf38aa3b08097423 */ /* 0x040fe20000010009 */
[----:B------:R-:W-:Y:S01]  /*51f0*/  SHF.R.U32.HI R7, RZ, 0x6, R37 ;  /* 0x00000006ff077819 */ /* 0x000fe20000011625 */
[----:B-1----:R1:W-:Y:S01]  /*5200*/  STS [R11], R4 ;  /* 0x000000040b007388 */ /* 0x0023e20000000800 */
[----:B------:R-:W-:Y:S01]  /*5210*/  LOP3.LUT R5, R5, 0x30, RZ, 0xc0, !PT ;  /* 0x0000003005057812 */ /* 0x000fe200078ec0ff */
[C---:B------:R-:W-:Y:S01]  /*5220*/  FMUL R9, R8.reuse, R9 ;  /* 0x0000000908097220 */ /* 0x040fe20000400000 */
[----:B------:R-:W-:Y:S01]  /*5230*/  SGXT.U32 R7, R7, 0x2 ;  /* 0x000000020707781a */ /* 0x000fe20000000000 */
[----:B------:R2:W-:Y:S02]  /*5240*/  STS [R11+0x100], R6 ;  /* 0x000100060b007388 */ /* 0x0005e40000000800 */
[----:B------:R-:W-:Y:S01]  /*5250*/  FMUL R9, R8, R9 ;  /* 0x0000000908097220 */ /* 0x000fe20000400000 */
[----:B------:R-:W-:Y:S01]  /*5260*/  BAR.SYNC.DEFER_BLOCKING 0x0 ;  /* 0x0000000000007b1d */ /* 0x000fe20000010000 */
[----:B-1----:R-:W-:-:S02]  /*5270*/  LOP3.LUT R4, R12, 0x40, RZ, 0x3c, !PT ;  /* 0x000000400c047812 */ /* 0x002fc400078e3cff */
[----:B------:R-:W-:Y:S01]  /*5280*/  FFMA.FTZ R9, R8, 1.4426950216293334961, R9 ;  /* 0x3fb8aa3b08097823 */ /* 0x000fe20000010009 */
[----:B--2---:R-:W-:-:S03]  /*5290*/  LOP3.LUT R6, R3, 0x38, RZ, 0xc0, !PT ;  /* 0x0000003803067812 */ /* 0x004fc600078ec0ff */
[----:B------:R-:W-:Y:S01]  /*52a0*/  FADD R0, R0, R9 ;  /* 0x0000000900007221 */ /* 0x000fe20000000000 */
[----:B------:R-:W-:Y:S02]  /*52b0*/  LOP3.LUT R14, R6, 0x1f, R37, 0xf8, !PT ;  /* 0x0000001f060e7812 */ /* 0x000fe400078ef825 */
[----:B------:R-:W-:Y:S02]  /*52c0*/  LOP3.LUT R37, R37, 0xff, RZ, 0xc0, !PT ;  /* 0x000000ff25257812 */ /* 0x000fe400078ec0ff */
[C---:B------:R-:W-:Y:S01]  /*52d0*/  SHF.L.U32 R3, R14.reuse, 0x3, RZ ;  /* 0x000000030e037819 */ /* 0x040fe200000006ff */
[----:B------:R-:W-:-:S03]  /*52e0*/  IMAD.SHL.U32 R14, R14, 0x10, RZ ;  /* 0x000000100e0e7824 */ /* 0x000fc600078e00ff */
[----:B------:R-:W-:Y:S01]  /*52f0*/  LOP3.LUT R6, R3, 0xc0, RZ, 0xc0, !PT ;  /* 0x000000c003067812 */ /* 0x000fe200078ec0ff */
[----:B------:R-:W-:Y:S01]  /*5300*/  IMAD.SHL.U32 R3, R2, 0x2, RZ ;  /* 0x0000000202037824 */ /* 0x000fe200078e00ff */
[----:B------:R-:W-:Y:S01]  /*5310*/  LOP3.LUT R14, R14, 0xf0, RZ, 0xc0, !PT ;  /* 0x000000f00e0e7812 */ /* 0x000fe200078ec0ff */
[----:B------:R-:W-:Y:S01]  /*5320*/  IMAD.HI R2, R2, 0x2, RZ ;  /* 0x0000000202027827 */ /* 0x000fe200078e02ff */
[----:B------:R-:W-:Y:S01]  /*5330*/  IADD3 R19, PT, PT, R6, UR10, R5 ;  /* 0x0000000a06137c10 */ /* 0x000fe2000fffe005 */
[----:B------:R-:W1:Y:S02]  /*5340*/  LDS.U16 R11, [R12+UR10] ;  /* 0x0000000a0c0b7984 */ /* 0x000e640008000400 */
[----:B0-----:R-:W-:Y:S01]  /*5350*/  IMAD R5, R7, R10, RZ ;  /* 0x0000000a07057224 */ /* 0x001fe200078e02ff */
[----:B-----5:R-:W-:Y:S01]  /*5360*/  IADD3 R8, P2, P3, R3, UR5, R22 ;  /* 0x0000000503087c10 */ /* 0x020fe2000fb5e016 */
[----:B------:R-:W-:Y:S01]  /*5370*/  UIMAD.WIDE UR4, UR4, 0x2, URZ ;  /* 0x00000002040478a5 */ /* 0x000fe2000f8e02ff */
[----:B------:R-:W0:Y:S01]  /*5380*/  LDS.U16 R15, [R4+UR10] ;  /* 0x0000000a040f7984 */ /* 0x000e220008000400 */
[----:B------:R-:W-:-:S02]  /*5390*/  IMAD R7, R10, 0x4, R5 ;  /* 0x000000040a077824 */ /* 0x000fc400078e0205 */
[----:B------:R-:W-:Y:S01]  /*53a0*/  @P0 IMAD.MOV.U32 R3, RZ, RZ, 0x7f800000 ;  /* 0x7f800000ff030424 */ /* 0x000fe200078e00ff */
[----:B------:R2:W3:Y:S01]  /*53b0*/  LDS.U16 R13, [R12+UR10+0x200] ;  /* 0x0002000a0c0d7984 */ /* 0x0004e20008000400 */
[----:B------:R-:W-:Y:S02]  /*53c0*/  IMAD R9, R10, 0x4, R7 ;  /* 0x000000040a097824 */ /* 0x000fe400078e0207 */
[----:B------:R-:W-:Y:S01]  /*53d0*/  @P0 FFMA.FTZ R0, R16, R3, +INF ;  /* 0x7f80000010000423 */ /* 0x000fe20000010003 */
[----:B------:R4:W5:Y:S02]  /*53e0*/  LDS.U16 R17, [R4+UR10+0x200] ;  /* 0x0002000a04117984 */ /* 0x0009640008000400 */
[----:B------:R-:W-:Y:S01]  /*53f0*/  LEA R10, R10, R9, 0x2 ;  /* 0x000000090a0a7211 */ /* 0x000fe200078e10ff */
[----:B------:R-:W1:Y:S01]  /*5400*/  LDCU UR4, c[0x0][0x3ec] ;  /* 0x00007d80ff0477ac */ /* 0x000e620008000800 */
[----:B--2---:R-:W-:Y:S02]  /*5410*/  IADD3.X R12, PT, PT, R2, UR5, R23, P2, P3 ;  /* 0x00000005020c7c10 */ /* 0x004fe400097e6417 */
[----:B------:R-:W-:-:S02]  /*5420*/  LEA R2, P0, R5, R8, 0x1 ;  /* 0x0000000805027211 */ /* 0x000fc400078008ff */
[----:B------:R-:W-:Y:S02]  /*5430*/  FSEL R0, R0, -INF , P1 ;  /* 0xff80000000007808 */ /* 0x000fe40000800000 */
[----:B----4-:R-:W-:Y:S02]  /*5440*/  LEA R4, P1, R7, R8, 0x1 ;  /* 0x0000000807047211 */ /* 0x010fe400078208ff */
[----:B------:R-:W-:Y:S01]  /*5450*/  LEA.HI.X.SX32 R3, R5, R12, 0x1, P0 ;  /* 0x0000000c05037211 */ /* 0x000fe200000f0eff */
[----:B------:R-:W-:Y:S01]  /*5460*/  FFMA R0, R0, 0.69314718246459960938, R21 ;  /* 0x3f31721800007823 */ /* 0x000fe20000000015 */
[-C--:B------:R-:W-:Y:S02]  /*5470*/  LEA R6, P0, R9, R8.reuse, 0x1 ;  /* 0x0000000809067211 */ /* 0x080fe400078008ff */
[----:B------:R-:W-:Y:S02]  /*5480*/  LEA R8, P2, R10, R8, 0x1 ;  /* 0x000000080a087211 */ /* 0x000fe400078408ff */
[----:B------:R-:W-:-:S02]  /*5490*/  LEA.HI.X.SX32 R5, R7, R12, 0x1, P1 ;  /* 0x0000000c07057211 */ /* 0x000fc400008f0eff */
[-C--:B------:R-:W-:Y:S01]  /*54a0*/  LEA.HI.X.SX32 R7, R9, R12.reuse, 0x1, P0 ;  /* 0x0000000c09077211 */ /* 0x080fe200000f0eff */
[----:B-1----:R-:W-:Y:S01]  /*54b0*/  UIMAD UR4, UR8, UR4, URZ ;  /* 0x00000004080472a4 */ /* 0x002fe2000f8e02ff */
[----:B------:R-:W-:Y:S02]  /*54c0*/  LEA.HI.X.SX32 R9, R10, R12, 0x1, P2 ;  /* 0x0000000c0a097211 */ /* 0x000fe400010f0eff */
[----:B------:R-:W-:Y:S01]  /*54d0*/  ISETP.GE.U32.AND P0, PT, R37, 0x40, PT ;  /* 0x000000402500780c */ /* 0x000fe20003f06070 */
[----:B------:R-:W-:Y:S02]  /*54e0*/  USHF.L.U32 UR6, UR4, 0x2, URZ ;  /* 0x0000000204067899 */ /* 0x000fe400080006ff */
[----:B------:R-:W-:Y:S01]  /*54f0*/  UIMAD.WIDE UR4, UR4, 0x4, URZ ;  /* 0x00000004040478a5 */ /* 0x000fe2000f8e02ff */
[----:B------:R1:W-:Y:S04]  /*5500*/  STG.E.U16 desc[UR28][R2.64], R11 ;  /* 0x0000000b02007986 */ /* 0x0003e8000c10151c */
[----:B0-----:R-:W-:Y:S04]  /*5510*/  STG.E.U16 desc[UR28][R4.64], R15 ;  /* 0x0000000f04007986 */ /* 0x001fe8000c10151c */
[----:B---3--:R-:W-:Y:S04]  /*5520*/  STG.E.U16 desc[UR28][R6.64], R13 ;  /* 0x0000000d06007986 */ /* 0x008fe8000c10151c */
[----:B-----5:R-:W-:Y:S01]  /*5530*/  STG.E.U16 desc[UR28][R8.64], R17 ;  /* 0x0000001108007986 */ /* 0x020fe2000c10151c */
[----:B-1----:R-:W0:Y:S01]  /*5540*/  LDC.64 R10, c[0x0][0x3a0] ;  /* 0x0000e800ff0a7b82 */ /* 0x002e220000000a00 */
[----:B------:R-:W-:-:S07]  /*5550*/  IMAD.SHL.U32 R3, R36, 0x4, RZ ;  /* 0x0000000424037824 */ /* 0x000fce00078e00ff */
[----:B------:R-:W-:Y:S01]  /*5560*/  BAR.SYNC.DEFER_BLOCKING 0x0 ;  /* 0x0000000000007b1d */ /* 0x000fe20000010000 */
[----:B------:R-:W-:Y:S01]  /*5570*/  IMAD.HI R36, R36, 0x4, RZ ;  /* 0x0000000424247827 */ /* 0x000fe200078e02ff */
[----:B0-----:R-:W-:-:S04]  /*5580*/  IADD3 R2, P1, P2, R3, UR6, R10 ;  /* 0x0000000603027c10 */ /* 0x001fc8000fa3e00a */
[----:B------:R-:W-:Y:S01]  /*5590*/  STSM.16.M88 [R19], R0 ;  /* 0x0000000013007844 */ /* 0x000fe20000000000 */
[----:B------:R-:W-:Y:S01]  /*55a0*/  IADD3.X R3, PT, PT, R36, UR5, R11, P1, P2 ;  /* 0x0000000524037c10 */ /* 0x000fe20008fe440b */
[----:B------:R-:W-:Y:S06]  /*55b0*/  BAR.SYNC.DEFER_BLOCKING 0x0 ;  /* 0x0000000000007b1d */ /* 0x000fec0000010000 */
[----:B------:R-:W0:Y:S04]  /*55c0*/  LDSM.16.M88 R21, [R14+UR10] ;  /* 0x0000000a0e15783b */ /* 0x000e280008000000 */
[----:B0-----:R0:W-:Y:S01]  /*55d0*/  @!P0 STG.E desc[UR28][R2.64], R21 ;  /* 0x0000001502008986 */ /* 0x0011e2000c10191c */
[----:B------:R-:W-:Y:S06]  /*55e0*/  BAR.SYNC.DEFER_BLOCKING 0x0 ;  /* 0x0000000000007b1d */ /* 0x000fec0000010000 */
[----:B------:R-:W-:Y:S05]  /*55f0*/  BRA.U UP0, `(.L_x_20) ;  /* 0x0000000100a07547 */ /* 0x000fea000b800000 */
[----:B------:R-:W1:Y:S01]  /*5600*/  S2UR UR5, SR_CgaCtaId ;  /* 0x00000000000579c3 */ /* 0x000e620000008800 */
[----:B------:R-:W-:Y:S01]  /*5610*/  NOP ;  /* 0x0000000000007918 */ /* 0x000fe20000000000 */
[----:B------:R-:W-:Y:S01]  /*5620*/  UMOV UR4, 0x50 ;  /* 0x0000005000047882 */ /* 0x000fe20000000000 */
[----:B------:R-:W-:Y:S02]  /*5630*/  IMAD.U32 R0, RZ, RZ, UR9 ;  /* 0x00000009ff007e24 */ /* 0x000fe4000f8e00ff */
[----:B------:R-:W-:Y:S02]  /*5640*/  HFMA2 R7, -RZ, RZ, 0, 5.9604644775390625e-08 ;  /* 0x00000001ff077431 */ /* 0x000fe400000001ff */
[----:B0-----:R-:W-:Y:S01]  /*5650*/  IMAD.MOV.U32 R3, RZ, RZ, 0xf ;  /* 0x0000000fff037424 */ /* 0x001fe200078e00ff */
[----:B------:R-:W-:-:S04]  /*5660*/  LOP3.LUT R0, R0, 0xffff, RZ, 0xc0, !PT ;  /* 0x0000ffff00007812 */ /* 0x000fc800078ec0ff */
[----:B------:R-:W-:-:S05]  /*5670*/  SHF.R.U32.HI R0, RZ, 0x5, R0 ;  /* 0x00000005ff007819 */ /* 0x000fca0000011600 */
[----:B------:R-:W-:Y:S01]  /*5680*/  VIADD R2, R0, 0x10 ;  /* 0x0000001000027836 */ /* 0x000fe20000000000 */
[----:B------:R-:W-:Y:S01]  /*5690*/  SHF.L.U32 R0, R3, R0, RZ ;  /* 0x0000000003007219 */ /* 0x000fe200000006ff */
[----:B-1----:R-:W-:-:S03]  /*56a0*/  ULEA UR6, UR5, UR4, 0x18 ;  /* 0x0000000405067291 */ /* 0x002fc6000f8ec0ff */
[----:B------:R-:W-:-:S04]  /*56b0*/  SHF.L.U32 R3, R7, R2, RZ ;  /* 0x0000000207037219 */ /* 0x000fc800000006ff */
[----:B------:R-:W-:Y:S02]  /*56c0*/  LOP3.LUT R0, R3, R0, RZ, 0xfc, !PT ;  /* 0x0000000003007212 */ /* 0x000fe400078efcff */
[----:B------:R-:W0:Y:S02]  /*56d0*/  LDS R5, [UR6] ;  /* 0x00000006ff057984 */ /* 0x000e240008000800 */
[C---:B------:R-:W-:Y:S02]  /*56e0*/  LOP3.LUT R2, R0.reuse, 0xffff, RZ, 0xc0, !PT ;  /* 0x0000ffff00027812 */ /* 0x040fe400078ec0ff */
[----:B0-----:R-:W-:-:S04]  /*56f0*/  LOP3.LUT R3, R0, 0xffff, R5, 0x80, !PT ;  /* 0x0000ffff00037812 */ /* 0x001fc800078e8005 */
[----:B------:R-:W-:-:S13]  /*5700*/  ISETP.NE.AND P0, PT, R3, R2, PT ;  /* 0x000000020300720c */ /* 0x000fda0003f05270 */
[----:B------:R-:W-:Y:S05]  /*5710*/  @P0 BRA `(.L_x_21) ;  /* 0x0000000000500947 */ /* 0x000fea0003800000 */
[----:B------:R-:W-:Y:S02]  /*5720*/  SHF.R.U32.HI R5, RZ, 0x10, R5 ;  /* 0x00000010ff057819 */ /* 0x000fe40000011605 */
[----:B------:R-:W-:-:S04]  /*5730*/  SHF.R.U32.HI R2, RZ, 0x10, R0 ;  /* 0x00000010ff027819 */ /* 0x000fc80000011600 */
[----:B------:R-:W-:-:S04]  /*5740*/  LOP3.LUT R5, R5, R2, RZ, 0xc0, !PT ;  /* 0x0000000205057212 */ /* 0x000fc800078ec0ff */
[----:B------:R-:W-:-:S13]  /*5750*/  ISETP.NE.AND P0, PT, R5, R2, PT ;  /* 0x000000020500720c */ /* 0x000fda0003f05270 */
[----:B------:R-:W-:Y:S05]  /*5760*/  @P0 BRA `(.L_x_22) ;  /* 0x0000000000300947 */ /* 0x000fea0003800000 */
[----:B------:R-:W-:Y:S01]  /*5770*/  R2UR UR4, R0 ;  /* 0x00000000000472ca */ /* 0x000fe200000e0000 */
[----:B------:R-:W-:Y:S01]  /*5780*/  VOTEU.ANY UR5, UPT, PT ;  /* 0x0000000000057886 */ /* 0x000fe200038e0100 */
[----:B------:R-:W0:Y:S01]  /*5790*/  S2R R0, SR_LANEID ;  /* 0x0000000000007919 */ /* 0x000e220000000000 */
[----:B------:R-:W-:-:S10]  /*57a0*/  UFLO.U32 UR5, UR5 ;  /* 0x00000005000572bd */ /* 0x000fd400080e0000 */
[----:B------:R-:W-:-:S06]  /*57b0*/  ULOP3.LUT UR4, URZ, UR4, URZ, 0x33, !UPT ;  /* 0x00000004ff047292 */ /* 0x000fcc000f8e33ff */
[----:B------:R-:W-:-:S04]  /*57c0*/  IMAD.U32 R2, RZ, RZ, UR4 ;  /* 0x00000004ff027e24 */ /* 0x000fc8000f8e00ff */
[----:B------:R-:W1:Y:S02]  /*57d0*/  REDUX UR7, R2 ;  /* 0x00000000020773c4 */ /* 0x000e640000000000 */
[----:B------:R2:W-:Y:S01]  /*57e0*/  UTCATOMSWS.AND URZ, UR4 ;  /* 0x0000000400ff79e3 */ /* 0x0005e20008000000 */
[----:B0-----:R-:W-:Y:S01]  /*57f0*/  ISETP.EQ.U32.AND P0, PT, R0, UR5, PT ;  /* 0x0000000500007c0c */ /* 0x001fe2000bf02070 */
[----:B-1----:R-:W-:-:S12]  /*5800*/  IMAD.U32 R0, RZ, RZ, UR7 ;  /* 0x00000007ff007e24 */ /* 0x002fd8000f8e00ff */
[----:B------:R2:W-:Y:S01]  /*5810*/  @P0 ATOMS.AND RZ, [UR6], R0 ;  /* 0x00000000ffff098c */ /* 0x0005e2000a800006 */
[----:B------:R-:W-:Y:S05]  /*5820*/  BRA `(.L_x_20) ;  /* 0x0000000000147947 */ /* 0x000fea0003800000 */
.L_x_22:
[----:B------:R-:W-:-:S07]  /*5830*/  MOV R2, 0x5850 ;  /* 0x0000585000027802 */ /* 0x000fce0000000f00 */
[----:B------:R-:W-:Y:S05]  /*5840*/  CALL.REL.NOINC `($__internal_0_$__cuda_sm10x_tcgen05_guardrail_trap_col_being_dealloced_not_returned_by_alloc) ;  /* 0x0000000000447944 */ /* 0x000fea0003c00000 */
[----:B------:R-:W-:Y:S05]  /*5850*/  BRA `(.L_x_20) ;  /* 0x0000000000087947 */ /* 0x000fea0003800000 */
.L_x_21:
[----:B------:R-:W-:-:S07]  /*5860*/  MOV R2, 0x5880 ;  /* 0x0000588000027802 */ /* 0x000fce0000000f00 */
[----:B------:R-:W-:Y:S05]  /*5870*/  CALL.REL.NOINC `($__internal_2_$__cuda_sm10x_tcgen05_guardrail_trap_unallocated_columns_being_dealloced) ;  /* 0x0000000000507944 */ /* 0x000fea0003c00000 */
.L_x_20:
[----:B------:R-:W-:Y:S01]  /*5880*/  NOP ;  /* 0x0000000000007918 */ /* 0x000fe20000000000 */
[----:B--2---:R-:W-:Y:S05]  /*5890*/  EXIT ;  /* 0x000000000000794d */ /* 0x004fea0003800000 */
.L_x_8:
[----:B------:R-:W1:Y:S02]  /*58a0*/  SYNCS.PHASECHK.TRANS64.TRYWAIT P0, [UR10+0x1000], RZ ;  /* 0x001000ffff0075a7 */ /* 0x000e64000800110a */
[----:B-1----:R-:W-:Y:S05]  /*58b0*/  @!P0 BRA `(.L_x_8) ;  /* 0xfffffffc00f88947 */ /* 0x002fea000383ffff */
[----:B------:R-:W-:Y:S05]  /*58c0*/  BRA `(.L_x_7) ;  /* 0xffffffb400887947 */ /* 0x000fea000383ffff */
.L_x_14:
[----:B------:R-:W2:Y:S02]  /*58d0*/  SYNCS.PHASECHK.TRANS64.TRYWAIT P2, [UR10+0x3810], RZ ;  /* 0x003810ffff0075a7 */ /* 0x000ea4000804110a */
[----:B--2---:R-:W-:Y:S05]  /*58e0*/  @!P2 BRA `(.L_x_14) ;  /* 0xfffffffc00f8a947 */ /* 0x004fea000383ffff */
[----:B------:R-:W-:Y:S05]  /*58f0*/  BRA `(.L_x_23) ;  /* 0xffffffd800587947 */ /* 0x000fea000383ffff */
.L_x_15:
[----:B------:R-:W0:Y:S02]  /*5900*/  SYNCS.PHASECHK.TRANS64.TRYWAIT P2, [UR13], R88 ;  /* 0x00000058ff0075a7 */ /* 0x000e24000804110d */
[----:B0-----:R-:W-:Y:S05]  /*5910*/  @!P2 BRA `(.L_x_15) ;  /* 0xfffffffc00f8a947 */ /* 0x001fea000383ffff */
[----:B------:R-:W-:Y:S05]  /*5920*/  BRA `(.L_x_24) ;  /* 0xffffffec00387947 */ /* 0x000fea000383ffff */
.L_x_19:
[----:B------:R-:W3:Y:S02]  /*5930*/  SYNCS.PHASECHK.TRANS64.TRYWAIT P0, [UR13], R0 ;  /* 0x00000000ff0075a7 */ /* 0x000ee4000800110d */
[----:B---3--:R-:W-:Y:S05]  /*5940*/  @!P0 BRA `(.L_x_19) ;  /* 0xfffffffc00f88947 */ /* 0x008fea000383ffff */
[----:B------:R-:W-:Y:S05]  /*5950*/  BRA `(.L_x_18) ;  /* 0xfffffff4002c7947 */ /* 0x000fea000383ffff */
        .weak           $__internal_0_$__cuda_sm10x_tcgen05_guardrail_trap_col_being_dealloced_not_returned_by_alloc
        .type           $__internal_0_$__cuda_sm10x_tcgen05_guardrail_trap_col_being_dealloced_not_returned_by_alloc,@function
        .size           $__internal_0_$__cuda_sm10x_tcgen05_guardrail_trap_col_being_dealloced_not_returned_by_alloc,($__internal_1_$__cuda_sm10x_tcgen05_guardrail_trap_phase_invalid_during_alloc - $__internal_0_$__cuda_sm10x_tcgen05_guardrail_trap_col_being_dealloced_not_returned_by_alloc)
$__internal_0_$__cuda_sm10x_tcgen05_guardrail_trap_col_being_dealloced_not_returned_by_alloc:
[----:B------:R-:W-:Y:S05]  /*5960*/  BPT.TRAP 0x1 ;  /* 0x000000040000795c */ /* 0x000fea0000300000 */
[----:B------:R-:W-:-:S04]  /*5970*/  MOV R3, 0x0 ;  /* 0x0000000000037802 */ /* 0x000fc80000000f00 */
[----:B------:R-:W-:Y:S05]  /*5980*/  RET.REL.NODEC R2 `(attn_fwd) ;  /* 0xffffffa4029c7950 */ /* 0x000fea0003c3ffff */
        .weak           $__internal_1_$__cuda_sm10x_tcgen05_guardrail_trap_phase_invalid_during_alloc
        .type           $__internal_1_$__cuda_sm10x_tcgen05_guardrail_trap_phase_invalid_during_alloc,@function
        .size           $__internal_1_$__cuda_sm10x_tcgen05_guardrail_trap_phase_invalid_during_alloc,($__internal_2_$__cuda_sm10x_tcgen05_guardrail_trap_unallocated_columns_being_dealloced - $__internal_1_$__cuda_sm10x_tcgen05_guardrail_trap_phase_invalid_during_alloc)
$__internal_1_$__cuda_sm10x_tcgen05_guardrail_trap_phase_invalid_during_alloc:
[----:B------:R-:W-:Y:S05]  /*5990*/  BPT.TRAP 0x1 ;  /* 0x000000040000795c */ /* 0x000fea0000300000 */
[----:B------:R-:W-:-:S04]  /*59a0*/  IMAD.MOV.U32 R3, RZ, RZ, 0x0 ;  /* 0x00000000ff037424 */ /* 0x000fc800078e00ff */
[----:B------:R-:W-:Y:S05]  /*59b0*/  RET.REL.NODEC R2 `(attn_fwd) ;  /* 0xffffffa402907950 */ /* 0x000fea0003c3ffff */
        .weak           $__internal_2_$__cuda_sm10x_tcgen05_guardrail_trap_unallocated_columns_being_dealloced
        .type           $__internal_2_$__cuda_sm10x_tcgen05_guardrail_trap_unallocated_columns_being_dealloced,@function
        .size           $__internal_2_$__cuda_sm10x_tcgen05_guardrail_trap_unallocated_columns_being_dealloced,(.L_x_28 - $__internal_2_$__cuda_sm10x_tcgen05_guardrail_trap_unallocated_columns_being_dealloced)
$__internal_2_$__cuda_sm10x_tcgen05_guardrail_trap_unallocated_columns_being_dealloced:
[----:B------:R-:W-:Y:S05]  /*59c0*/  BPT.TRAP 0x1 ;  /* 0x000000040000795c */ /* 0x000fea0000300000 */
[----:B------:R-:W-:-:S04]  /*59d0*/  IMAD.MOV.U32 R3, RZ, RZ, 0x0 ;  /* 0x00000000ff037424 */ /* 0x000fc800078e00ff */
[----:B------:R-:W-:Y:S05]  /*59e0*/  RET.REL.NODEC R2 `(attn_fwd) ;  /* 0xffffffa402847950 */ /* 0x000fea0003c3ffff */
.L_x_25:
[----:B------:R-:W-:-:S00]  /*59f0*/  BRA `(.L_x_25) ;  /* 0xfffffffc00fc7947 */ /* 0x000fc0000383ffff */
[----:B------:R-:W-:-:S00]  /*5a00*/  NOP ;  /* 0x0000000000007918 */ /* 0x000fc00000000000 */
[----:B------:R-:W-:-:S00]  /*5a10*/  NOP ;  /* 0x0000000000007918 */ /* 0x000fc00000000000 */
[----:B------:R-:W-:-:S00]  /*5a20*/  NOP ;  /* 0x0000000000007918 */ /* 0x000fc00000000000 */
[----:B------:R-:W-:-:S00]  /*5a30*/  NOP ;  /* 0x0000000000007918 */ /* 0x000fc00000000000 */
[----:B------:R-:W-:-:S00]  /*5a40*/  NOP ;  /* 0x0000000000007918 */ /* 0x000fc00000000000 */
[----:B------:R-:W-:-:S00]  /*5a50*/  NOP ;  /* 0x0000000000007918 */ /* 0x000fc00000000000 */
[----:B------:R-:W-:-:S00]  /*5a60*/  NOP ;  /* 0x0000000000007918 */ /* 0x000fc00000000000 */
[----:B------:R-:W-:-:S00]  /*5a70*/  NOP ;  /* 0x0000000000007918 */ /* 0x000fc00000000000 */
.L_x_28:


//--------------------- .nv.global.init           --------------------------
	.section	.nv.global.init,"aw",@progbits
.nv.global.init:
	.type		_$_str,@object
	.size		_$_str,(.L_3 - _$_str)
_$_str:
        /*0000*/ 	.byte	0x5f, 0x5f, 0x43, 0x55, 0x44, 0x41, 0x5f, 0x46, 0x54, 0x5a, 0x00
.L_3:


//--------------------- .nv.shared.attn_fwd       --------------------------
	.section	.nv.shared.attn_fwd,"aw",@nobits
	.sectionflags	@""
	.align	16
	.zero		1024


//--------------------- .nv.shared.reserved.0     --------------------------
	.section	.nv.shared.reserved.0,"aw",@nobits
	.align	8
	.weak		__nv_reservedSMEM_offset_0_alias
	.size		__nv_reservedSMEM_offset_0_alias, 0, 64
	.other		__nv_reservedSMEM_offset_0_alias,@"STO_CUDA_RESERVED_SHARED STV_DEFAULT"
__nv_reservedSMEM_offset_0_alias:
	.zero		0
.nv.shared.reserved.0:
	.zero		64
	.weak		__nv_reservedSMEM_allocation_phase
	.type		__nv_reservedSMEM_allocation_phase,@object
	.size		__nv_reservedSMEM_allocation_phase,(.L_0 - __nv_reservedSMEM_allocation_phase)
__nv_reservedSMEM_allocation_phase:
	.zero		1
.L_0:
	.zero		7
	.weak		__nv_reservedSMEM_devtool_atexit_pc
	.type		__nv_reservedSMEM_devtool_atexit_pc,@object
	.size		__nv_reservedSMEM_devtool_atexit_pc,(__nv_reservedSMEM_allocation_mask - __nv_reservedSMEM_devtool_atexit_pc)
__nv_reservedSMEM_devtool_atexit_pc:
	.zero		8
	.weak		__nv_reservedSMEM_allocation_mask
	.type		__nv_reservedSMEM_allocation_mask,@object
	.size		__nv_reservedSMEM_allocation_mask,(.L_2 - __nv_reservedSMEM_allocation_mask)
__nv_reservedSMEM_allocation_mask:
	.zero		4
.L_2:


//--------------------- .nv.constant0.attn_fwd    --------------------------
	.section	.nv.constant0.attn_fwd,"a",@progbits
	.sectionflags	@""
	.align	4
.nv.constant0.attn_fwd:
	.zero		1032


//--------------------- SYMBOLS --------------------------

	.type		.nv.reservedSmem.offset0,@object
	.size		.nv.reservedSmem.offset0,0x4
	.type		.nv.reservedSmem.cap,@object
	.size		.nv.reservedSmem.cap,0x4
